	.target	sm_100

	.elftype	@"ET_EXEC"


//--------------------- .note.nv.tkinfo           --------------------------
	.section	.note.nv.tkinfo,"",@"SHT_NOTE"
	.sectionflags	@"SHF_NOTE_NV_TKINFO"
	.tkinfo
        /*0018*/ 	.word	0x00000081
        /*0030*/ 	.string	""
        /*0030*/ 	.string	"ptxas"
        /*0030*/ 	.string	"Cuda compilation tools, release 12.9, V12.9.86"
        /*0030*/ 	.string	"Build cuda_12.9.r12.9/compiler.36037853_0"
        /*0030*/ 	.string	"-regUsageLevel 10 -arch sm_100f -m 64 "



//--------------------- .note.nv.cuver            --------------------------
	.section	.note.nv.cuver,"",@"SHT_NOTE"
	.sectionflags	@"SHF_NOTE_NV_CUVER"
        /*0018*/ 	.short	0x0001
        /*001a*/ 	.short	0x0064
        /*001c*/ 	.short	0x0001
        /*001e*/ 	.short	0x0000
        /*0020*/ 	.short	0x0001
        /*0022*/ 	.short	0x0000


//--------------------- .nv.info                  --------------------------
	.section	.nv.info,"",@"SHT_CUDA_INFO"
	.align	4


	//----- nvinfo : EIATTR_REGCOUNT
	.align		4
        /*0000*/ 	.byte	0x04, 0x2f
        /*0002*/ 	.short	(.L_15 - .L_14)
	.align		4
.L_14:
        /*0004*/ 	.word	index@(_ZN9deep_gemm24sm100_fp8_gemm_1d1d_implILN4cute4UMMA5MajorE0ELS3_0ELj0ELj24576ELj1536ELj128ELj224ELj128ELj1ELj128ELj128ELj64ELj4ELj128ELj128ELj1ELb0ELj144ELNS_8GemmTypeE0ELb0EN7cutlass10bfloat16_tENS_16EpilogueIdentityEEEvPijjj14CUtensorMap_stS9_S9_S9_S9_)
        /*0008*/ 	.word	0x00000038


	//----- nvinfo : EIATTR_FRAME_SIZE
	.align		4
.L_15:
        /*000c*/ 	.byte	0x04, 0x11
        /*000e*/ 	.short	(.L_17 - .L_16)
	.align		4
.L_16:
        /*0010*/ 	.word	index@($__internal_3_$__cuda_sm20_div_u16)
        /*0014*/ 	.word	0x00000000


	//----- nvinfo : EIATTR_FRAME_SIZE
	.align		4
.L_17:
        /*0018*/ 	.byte	0x04, 0x11
        /*001a*/ 	.short	(.L_19 - .L_18)
	.align		4
.L_18:
        /*001c*/ 	.word	index@($__internal_2_$__cuda_sm10x_tcgen05_guardrail_trap_unallocated_columns_being_dealloced)
        /*0020*/ 	.word	0x00000000


	//----- nvinfo : EIATTR_FRAME_SIZE
	.align		4
.L_19:
        /*0024*/ 	.byte	0x04, 0x11
        /*0026*/ 	.short	(.L_21 - .L_20)
	.align		4
.L_20:
        /*0028*/ 	.word	index@($__internal_1_$__cuda_sm10x_tcgen05_guardrail_trap_phase_invalid_during_alloc)
        /*002c*/ 	.word	0x00000000


	//----- nvinfo : EIATTR_FRAME_SIZE
	.align		4
.L_21:
        /*0030*/ 	.byte	0x04, 0x11
        /*0032*/ 	.short	(.L_23 - .L_22)
	.align		4
.L_22:
        /*0034*/ 	.word	index@($__internal_0_$__cuda_sm10x_tcgen05_guardrail_trap_col_being_dealloced_not_returned_by_alloc)
        /*0038*/ 	.word	0x00000000


	//----- nvinfo : EIATTR_FRAME_SIZE
	.align		4
.L_23:
        /*003c*/ 	.byte	0x04, 0x11
        /*003e*/ 	.short	(.L_25 - .L_24)
	.align		4
.L_24:
        /*0040*/ 	.word	index@(_ZN9deep_gemm24sm100_fp8_gemm_1d1d_implILN4cute4UMMA5MajorE0ELS3_0ELj0ELj24576ELj1536ELj128ELj224ELj128ELj1ELj128ELj128ELj64ELj4ELj128ELj128ELj1ELb0ELj144ELNS_8GemmTypeE0ELb0EN7cutlass10bfloat16_tENS_16EpilogueIdentityEEEvPijjj14CUtensorMap_stS9_S9_S9_S9_)
        /*0044*/ 	.word	0x00000000


	//----- nvinfo : EIATTR_MIN_STACK_SIZE
	.align		4
.L_25:
        /*0048*/ 	.byte	0x04, 0x12
        /*004a*/ 	.short	(.L_27 - .L_26)
	.align		4
.L_26:
        /*004c*/ 	.word	index@(_ZN9deep_gemm24sm100_fp8_gemm_1d1d_implILN4cute4UMMA5MajorE0ELS3_0ELj0ELj24576ELj1536ELj128ELj224ELj128ELj1ELj128ELj128ELj64ELj4ELj128ELj128ELj1ELb0ELj144ELNS_8GemmTypeE0ELb0EN7cutlass10bfloat16_tENS_16EpilogueIdentityEEEvPijjj14CUtensorMap_stS9_S9_S9_S9_)
        /*0050*/ 	.word	0x00000000
.L_27:


//--------------------- .nv.info._ZN9deep_gemm24sm100_fp8_gemm_1d1d_implILN4cute4UMMA5MajorE0ELS3_0ELj0ELj24576ELj1536ELj128ELj224ELj128ELj1ELj128ELj128ELj64ELj4ELj128ELj128ELj1ELb0ELj144ELNS_8GemmTypeE0ELb0EN7cutlass10bfloat16_tENS_16EpilogueIdentityEEEvPijjj14CUtensorMap_stS9_S9_S9_S9_ --------------------------
	.section	.nv.info._ZN9deep_gemm24sm100_fp8_gemm_1d1d_implILN4cute4UMMA5MajorE0ELS3_0ELj0ELj24576ELj1536ELj128ELj224ELj128ELj1ELj128ELj128ELj64ELj4ELj128ELj128ELj1ELb0ELj144ELNS_8GemmTypeE0ELb0EN7cutlass10bfloat16_tENS_16EpilogueIdentityEEEvPijjj14CUtensorMap_stS9_S9_S9_S9_,"",@"SHT_CUDA_INFO"
	.sectionflags	@""
	.align	4


	//----- nvinfo : EIATTR_CUDA_API_VERSION
	.align		4
        /*0000*/ 	.byte	0x04, 0x37
        /*0002*/ 	.short	(.L_29 - .L_28)
.L_28:
        /*0004*/ 	.word	0x00000081


	//----- nvinfo : EIATTR_KPARAM_INFO
	.align		4
.L_29:
        /*0008*/ 	.byte	0x04, 0x17
        /*000a*/ 	.short	(.L_31 - .L_30)
.L_30:
        /*000c*/ 	.word	0x00000000
        /*0010*/ 	.short	0x0008
        /*0012*/ 	.short	0x0240
        /*0014*/ 	.byte	0x00, 0xf0, 0x01, 0x02


	//----- nvinfo : EIATTR_KPARAM_INFO
	.align		4
.L_31:
        /*0018*/ 	.byte	0x04, 0x17
        /*001a*/ 	.short	(.L_33 - .L_32)
.L_32:
        /*001c*/ 	.word	0x00000000
        /*0020*/ 	.short	0x0007
        /*0022*/ 	.short	0x01c0
        /*0024*/ 	.byte	0x00, 0xf0, 0x01, 0x02


	//----- nvinfo : EIATTR_KPARAM_INFO
	.align		4
.L_33:
        /*0028*/ 	.byte	0x04, 0x17
        /*002a*/ 	.short	(.L_35 - .L_34)
.L_34:
        /*002c*/ 	.word	0x00000000
        /*0030*/ 	.short	0x0006
        /*0032*/ 	.short	0x0140
        /*0034*/ 	.byte	0x00, 0xf0, 0x01, 0x02


	//----- nvinfo : EIATTR_KPARAM_INFO
	.align		4
.L_35:
        /*0038*/ 	.byte	0x04, 0x17
        /*003a*/ 	.short	(.L_37 - .L_36)
.L_36:
        /*003c*/ 	.word	0x00000000
        /*0040*/ 	.short	0x0005
        /*0042*/ 	.short	0x00c0
        /*0044*/ 	.byte	0x00, 0xf0, 0x01, 0x02


	//----- nvinfo : EIATTR_KPARAM_INFO
	.align		4
.L_37:
        /*0048*/ 	.byte	0x04, 0x17
        /*004a*/ 	.short	(.L_39 - .L_38)
.L_38:
        /*004c*/ 	.word	0x00000000
        /*0050*/ 	.short	0x0004
        /*0052*/ 	.short	0x0040
        /*0054*/ 	.byte	0x00, 0xf0, 0x01, 0x02


	//----- nvinfo : EIATTR_KPARAM_INFO
	.align		4
.L_39:
        /*0058*/ 	.byte	0x04, 0x17
        /*005a*/ 	.short	(.L_41 - .L_40)
.L_40:
        /*005c*/ 	.word	0x00000000
        /*0060*/ 	.short	0x0003
        /*0062*/ 	.short	0x0010
        /*0064*/ 	.byte	0x00, 0xf0, 0x11, 0x00


	//----- nvinfo : EIATTR_KPARAM_INFO
	.align		4
.L_41:
        /*0068*/ 	.byte	0x04, 0x17
        /*006a*/ 	.short	(.L_43 - .L_42)
.L_42:
        /*006c*/ 	.word	0x00000000
        /*0070*/ 	.short	0x0002
        /*0072*/ 	.short	0x000c
        /*0074*/ 	.byte	0x00, 0xf0, 0x11, 0x00


	//----- nvinfo : EIATTR_KPARAM_INFO
	.align		4
.L_43:
        /*0078*/ 	.byte	0x04, 0x17
        /*007a*/ 	.short	(.L_45 - .L_44)
.L_44:
        /*007c*/ 	.word	0x00000000
        /*0080*/ 	.short	0x0001
        /*0082*/ 	.short	0x0008
        /*0084*/ 	.byte	0x00, 0xf0, 0x11, 0x00


	//----- nvinfo : EIATTR_KPARAM_INFO
	.align		4
.L_45:
        /*0088*/ 	.byte	0x04, 0x17
        /*008a*/ 	.short	(.L_47 - .L_46)
.L_46:
        /*008c*/ 	.word	0x00000000
        /*0090*/ 	.short	0x0000
        /*0092*/ 	.short	0x0000
        /*0094*/ 	.byte	0x00, 0xf5, 0x21, 0x00


	//----- nvinfo : EIATTR_AT_ENTRY_FRAGMENTS
	.align		4
.L_47:
        /*0098*/ 	.byte	0x04, 0x4f
        /*009a*/ 	.short	(.L_49 - .L_48)


	//   ....[0]....
.L_48:
        /*009c*/ 	.word	0x00000004


	//----- nvinfo : EIATTR_RESERVED_SMEM_USED
	.align		4
.L_49:
        /*00a0*/ 	.byte	0x01, 0x41
	.zero		2


	//----- nvinfo : EIATTR_SPARSE_MMA_MASK
	.align		4
        /*00a4*/ 	.byte	0x03, 0x50
        /*00a6*/ 	.short	0x0000


	//----- nvinfo : EIATTR_TCGEN05_1CTA_USED
	.align		4
        /*00a8*/ 	.byte	0x01, 0x51
	.zero		2


	//----- nvinfo : EIATTR_MAXREG_COUNT
	.align		4
        /*00ac*/ 	.byte	0x03, 0x1b
        /*00ae*/ 	.short	0x00ff


	//----- nvinfo : EIATTR_NUM_BARRIERS
	.align		4
        /*00b0*/ 	.byte	0x02, 0x4c
        /*00b2*/ 	.byte	0x09
	.zero		1


	//----- nvinfo : EIATTR_INT_WARP_WIDE_INSTR_OFFSETS
	.align		4
        /*00b4*/ 	.byte	0x04, 0x31
        /*00b6*/ 	.short	(.L_51 - .L_50)


	//   ....[0]....
.L_50:
        /*00b8*/ 	.word	0x00004bb0


	//   ....[1]....
        /*00bc*/ 	.word	0x00004bd0


	//----- nvinfo : EIATTR_COOP_GROUP_MASK_REGIDS
	.align		4
.L_51:
        /*00c0*/ 	.byte	0x04, 0x29
        /*00c2*/ 	.short	(.L_53 - .L_52)


	//   ....[0]....
.L_52:
        /*00c4*/ 	.word	0xffffffff


	//   ....[1]....
        /*00c8*/ 	.word	0xffffffff


	//   ....[2]....
        /*00cc*/ 	.word	0xffffffff


	//   ....[3]....
        /*00d0*/ 	.word	0xffffffff


	//   ....[4]....
        /*00d4*/ 	.word	0xffffffff


	//   ....[5]....
        /*00d8*/ 	.word	0xffffffff


	//   ....[6]....
        /*00dc*/ 	.word	0xffffffff


	//   ....[7]....
        /*00e0*/ 	.word	0xffffffff


	//   ....[8]....
        /*00e4*/ 	.word	0xffffffff


	//   ....[9]....
        /*00e8*/ 	.word	0xffffffff


	//   ....[10]....
        /*00ec*/ 	.word	0xffffffff


	//   ....[11]....
        /*00f0*/ 	.word	0xffffffff


	//   ....[12]....
        /*00f4*/ 	.word	0xffffffff


	//   ....[13]....
        /*00f8*/ 	.word	0xffffffff


	//----- nvinfo : EIATTR_COOP_GROUP_INSTR_OFFSETS
	.align		4
.L_53:
        /*00fc*/ 	.byte	0x04, 0x28
        /*00fe*/ 	.short	(.L_55 - .L_54)


	//   ....[0]....
.L_54:
        /*0100*/ 	.word	0x00000030


	//   ....[1]....
        /*0104*/ 	.word	0x00000470


	//   ....[2]....
        /*0108*/ 	.word	0x00000730


	//   ....[3]....
        /*010c*/ 	.word	0x00000b70


	//   ....[4]....
        /*0110*/ 	.word	0x00000c20


	//   ....[5]....
        /*0114*/ 	.word	0x00000cd0


	//   ....[6]....
        /*0118*/ 	.word	0x000012f0


	//   ....[7]....
        /*011c*/ 	.word	0x00001310


	//   ....[8]....
        /*0120*/ 	.word	0x00001330


	//   ....[9]....
        /*0124*/ 	.word	0x00001580


	//   ....[10]....
        /*0128*/ 	.word	0x000015b0


	//   ....[11]....
        /*012c*/ 	.word	0x000015d0


	//   ....[12]....
        /*0130*/ 	.word	0x00004ad0


	//   ....[13]....
        /*0134*/ 	.word	0x00004c90


	//----- nvinfo : EIATTR_VRC_CTA_INIT_COUNT
	.align		4
.L_55:
        /*0138*/ 	.byte	0x02, 0x4a
        /*013a*/ 	.byte	0x80
	.zero		1


	//----- nvinfo : EIATTR_MBARRIER_INSTR_OFFSETS
	.align		4
        /*013c*/ 	.byte	0x04, 0x39
        /*013e*/ 	.short	(.L_57 - .L_56)


	//   ....[0]....
.L_56:
        /*0140*/ 	.word	0x00000330
        /*0144*/ 	.word	0x000000ff
        /*0148*/ 	.word	0x00031800
        /*014c*/ 	.short	0x0100
        /*014e*/ 	.byte	0x05
	.zero		1


	//   ....[1]....
        /*0150*/ 	.word	0x00000340
        /*0154*/ 	.word	0x000000ff
        /*0158*/ 	.word	0x00031820
        /*015c*/ 	.short	0x0100
        /*015e*/ 	.byte	0x05
	.zero		1


	//   ....[2]....
        /*0160*/ 	.word	0x00000350
        /*0164*/ 	.word	0x000000ff
        /*0168*/ 	.word	0x00031840
        /*016c*/ 	.short	0x0100
        /*016e*/ 	.byte	0x05
	.zero		1


	//   ....[3]....
        /*0170*/ 	.word	0x00000360
        /*0174*/ 	.word	0x000000ff
        /*0178*/ 	.word	0x00031808
        /*017c*/ 	.short	0x0100
        /*017e*/ 	.byte	0x05
	.zero		1


	//   ....[4]....
        /*0180*/ 	.word	0x00000370
        /*0184*/ 	.word	0x000000ff
        /*0188*/ 	.word	0x00031828
        /*018c*/ 	.short	0x0100
        /*018e*/ 	.byte	0x05
	.zero		1


	//   ....[5]....
        /*0190*/ 	.word	0x00000380
        /*0194*/ 	.word	0x000000ff
        /*0198*/ 	.word	0x00031848
        /*019c*/ 	.short	0x0100
        /*019e*/ 	.byte	0x05
	.zero		1


	//   ....[6]....
        /*01a0*/ 	.word	0x00000390
        /*01a4*/ 	.word	0x000000ff
        /*01a8*/ 	.word	0x00031810
        /*01ac*/ 	.short	0x0100
        /*01ae*/ 	.byte	0x05
	.zero		1


	//   ....[7]....
        /*01b0*/ 	.word	0x000003a0
        /*01b4*/ 	.word	0x000000ff
        /*01b8*/ 	.word	0x00031830
        /*01bc*/ 	.short	0x0100
        /*01be*/ 	.byte	0x05
	.zero		1


	//   ....[8]....
        /*01c0*/ 	.word	0x000003b0
        /*01c4*/ 	.word	0x000000ff
        /*01c8*/ 	.word	0x00031850
        /*01cc*/ 	.short	0x0100
        /*01ce*/ 	.byte	0x05
	.zero		1


	//   ....[9]....
        /*01d0*/ 	.word	0x000003c0
        /*01d4*/ 	.word	0x000000ff
        /*01d8*/ 	.word	0x00031818
        /*01dc*/ 	.short	0x0100
        /*01de*/ 	.byte	0x05
	.zero		1


	//   ....[10]....
        /*01e0*/ 	.word	0x000003d0
        /*01e4*/ 	.word	0x000000ff
        /*01e8*/ 	.word	0x00031838
        /*01ec*/ 	.short	0x0100
        /*01ee*/ 	.byte	0x05
	.zero		1


	//   ....[11]....
        /*01f0*/ 	.word	0x000003e0
        /*01f4*/ 	.word	0x000000ff
        /*01f8*/ 	.word	0x00031858
        /*01fc*/ 	.short	0x0100
        /*01fe*/ 	.byte	0x05
	.zero		1


	//   ....[12]....
        /*0200*/ 	.word	0x000003f0
        /*0204*/ 	.word	0x000000ff
        /*0208*/ 	.word	0x00031860
        /*020c*/ 	.short	0x0100
        /*020e*/ 	.byte	0x05
	.zero		1


	//   ....[13]....
        /*0210*/ 	.word	0x00000400
        /*0214*/ 	.word	0x000000ff
        /*0218*/ 	.word	0x00031870
        /*021c*/ 	.short	0x0100
        /*021e*/ 	.byte	0x05
	.zero		1


	//   ....[14]....
        /*0220*/ 	.word	0x00000410
        /*0224*/ 	.word	0x000000ff
        /*0228*/ 	.word	0x00031868
        /*022c*/ 	.short	0x0100
        /*022e*/ 	.byte	0x05
	.zero		1


	//   ....[15]....
        /*0230*/ 	.word	0x00000420
        /*0234*/ 	.word	0x000000ff
        /*0238*/ 	.word	0x00031878
        /*023c*/ 	.short	0x0100
        /*023e*/ 	.byte	0x05
	.zero		1


	//   ....[16]....
        /*0240*/ 	.word	0x00000a20
        /*0244*/ 	.word	0x00000002
        /*0248*/ 	.word	0x00031800
        /*024c*/ 	.short	0x010a
        /*024e*/ 	.byte	0xff
	.zero		1


	//   ....[17]....
        /*0250*/ 	.word	0x00000db0
        /*0254*/ 	.word	0x00000002
        /*0258*/ 	.word	0x00000000
        /*025c*/ 	.short	0x0101
        /*025e*/ 	.byte	0xff
	.zero		1


	//   ....[18]....
        /*0260*/ 	.word	0x000010e0
        /*0264*/ 	.word	0x00000000
        /*0268*/ 	.word	0x00031870
        /*026c*/ 	.short	0x010a
        /*026e*/ 	.byte	0x08
	.zero		1


	//   ....[19]....
        /*0270*/ 	.word	0x00001180
        /*0274*/ 	.word	0x000000ff
        /*0278*/ 	.word	0x00031840
        /*027c*/ 	.short	0x010a
        /*027e*/ 	.byte	0x0d
	.zero		1


	//   ....[20]....
        /*0280*/ 	.word	0x00001550
        /*0284*/ 	.word	0x000000ff
        /*0288*/ 	.word	0x00031840
        /*028c*/ 	.short	0x010a
        /*028e*/ 	.byte	0x09
	.zero		1


	//   ....[21]....
        /*0290*/ 	.word	0x00001b20
        /*0294*/ 	.word	0x00000000
        /*0298*/ 	.word	0x00031820
        /*029c*/ 	.short	0x010a
        /*029e*/ 	.byte	0xff
	.zero		1


	//   ....[22]....
        /*02a0*/ 	.word	0x00001ec0
        /*02a4*/ 	.word	0x00000000
        /*02a8*/ 	.word	0x00031828
        /*02ac*/ 	.short	0x010a
        /*02ae*/ 	.byte	0xff
	.zero		1


	//   ....[23]....
        /*02b0*/ 	.word	0x00002030
        /*02b4*/ 	.word	0x00000000
        /*02b8*/ 	.word	0x00031830
        /*02bc*/ 	.short	0x010a
        /*02be*/ 	.byte	0xff
	.zero		1


	//   ....[24]....
        /*02c0*/ 	.word	0x00002190
        /*02c4*/ 	.word	0x00000000
        /*02c8*/ 	.word	0x00031838
        /*02cc*/ 	.short	0x010a
        /*02ce*/ 	.byte	0xff
	.zero		1


	//   ....[25]....
        /*02d0*/ 	.word	0x000022e0
        /*02d4*/ 	.word	0x00000000
        /*02d8*/ 	.word	0x00031820
        /*02dc*/ 	.short	0x010a
        /*02de*/ 	.byte	0xff
	.zero		1


	//   ....[26]....
        /*02e0*/ 	.word	0x000024f0
        /*02e4*/ 	.word	0x00000000
        /*02e8*/ 	.word	0x00031828
        /*02ec*/ 	.short	0x010a
        /*02ee*/ 	.byte	0xff
	.zero		1


	//   ....[27]....
        /*02f0*/ 	.word	0x00002620
        /*02f4*/ 	.word	0x00000000
        /*02f8*/ 	.word	0x00031830
        /*02fc*/ 	.short	0x010a
        /*02fe*/ 	.byte	0xff
	.zero		1


	//   ....[28]....
        /*0300*/ 	.word	0x00002750
        /*0304*/ 	.word	0x00000000
        /*0308*/ 	.word	0x00031838
        /*030c*/ 	.short	0x010a
        /*030e*/ 	.byte	0xff
	.zero		1


	//   ....[29]....
        /*0310*/ 	.word	0x00002880
        /*0314*/ 	.word	0x00000000
        /*0318*/ 	.word	0x00031820
        /*031c*/ 	.short	0x010a
        /*031e*/ 	.byte	0xff
	.zero		1


	//   ....[30]....
        /*0320*/ 	.word	0x00002a90
        /*0324*/ 	.word	0x00000000
        /*0328*/ 	.word	0x00031828
        /*032c*/ 	.short	0x010a
        /*032e*/ 	.byte	0xff
	.zero		1


	//   ....[31]....
        /*0330*/ 	.word	0x00002bc0
        /*0334*/ 	.word	0x00000000
        /*0338*/ 	.word	0x00031830
        /*033c*/ 	.short	0x010a
        /*033e*/ 	.byte	0xff
	.zero		1


	//   ....[32]....
        /*0340*/ 	.word	0x00002cf0
        /*0344*/ 	.word	0x00000000
        /*0348*/ 	.word	0x00031838
        /*034c*/ 	.short	0x010a
        /*034e*/ 	.byte	0xff
	.zero		1


	//   ....[33]....
        /*0350*/ 	.word	0x00003190
        /*0354*/ 	.word	0x00000002
        /*0358*/ 	.word	0x00031860
        /*035c*/ 	.short	0x010a
        /*035e*/ 	.byte	0xff
	.zero		1


	//   ....[34]....
        /*0360*/ 	.word	0x00004950
        /*0364*/ 	.word	0x00000002
        /*0368*/ 	.word	0x00000000
        /*036c*/ 	.short	0x0101
        /*036e*/ 	.byte	0xff
	.zero		1


	//   ....[35]....
        /*0370*/ 	.word	0x00004cc0
        /*0374*/ 	.word	0x00000002
        /*0378*/ 	.word	0x00031800
        /*037c*/ 	.short	0x010a
        /*037e*/ 	.byte	0xff
	.zero		1


	//   ....[36]....
        /*0380*/ 	.word	0x00004d40
        /*0384*/ 	.word	0x00000000
        /*0388*/ 	.word	0x00031870
        /*038c*/ 	.short	0x010a
        /*038e*/ 	.byte	0xff
	.zero		1


	//   ....[37]....
        /*0390*/ 	.word	0x00004db0
        /*0394*/ 	.word	0x00000002
        /*0398*/ 	.word	0x00031840
        /*039c*/ 	.short	0x010a
        /*039e*/ 	.byte	0xff
	.zero		1


	//   ....[38]....
        /*03a0*/ 	.word	0x00004e20
        /*03a4*/ 	.word	0x00000000
        /*03a8*/ 	.word	0x00031840
        /*03ac*/ 	.short	0x010a
        /*03ae*/ 	.byte	0xff
	.zero		1


	//   ....[39]....
        /*03b0*/ 	.word	0x00004e90
        /*03b4*/ 	.word	0x00000000
        /*03b8*/ 	.word	0x00031820
        /*03bc*/ 	.short	0x010a
        /*03be*/ 	.byte	0xff
	.zero		1


	//   ....[40]....
        /*03c0*/ 	.word	0x00004f00
        /*03c4*/ 	.word	0x00000000
        /*03c8*/ 	.word	0x00031828
        /*03cc*/ 	.short	0x010a
        /*03ce*/ 	.byte	0xff
	.zero		1


	//   ....[41]....
        /*03d0*/ 	.word	0x00004f70
        /*03d4*/ 	.word	0x00000000
        /*03d8*/ 	.word	0x00031830
        /*03dc*/ 	.short	0x010a
        /*03de*/ 	.byte	0xff
	.zero		1


	//   ....[42]....
        /*03e0*/ 	.word	0x00004fe0
        /*03e4*/ 	.word	0x00000000
        /*03e8*/ 	.word	0x00031838
        /*03ec*/ 	.short	0x010a
        /*03ee*/ 	.byte	0xff
	.zero		1


	//   ....[43]....
        /*03f0*/ 	.word	0x00005050
        /*03f4*/ 	.word	0x00000000
        /*03f8*/ 	.word	0x00031820
        /*03fc*/ 	.short	0x010a
        /*03fe*/ 	.byte	0xff
	.zero		1


	//   ....[44]....
        /*0400*/ 	.word	0x000050c0
        /*0404*/ 	.word	0x00000000
        /*0408*/ 	.word	0x00031828
        /*040c*/ 	.short	0x010a
        /*040e*/ 	.byte	0xff
	.zero		1


	//   ....[45]....
        /*0410*/ 	.word	0x00005130
        /*0414*/ 	.word	0x00000000
        /*0418*/ 	.word	0x00031830
        /*041c*/ 	.short	0x010a
        /*041e*/ 	.byte	0xff
	.zero		1


	//   ....[46]....
        /*0420*/ 	.word	0x000051a0
        /*0424*/ 	.word	0x00000000
        /*0428*/ 	.word	0x00031838
        /*042c*/ 	.short	0x010a
        /*042e*/ 	.byte	0xff
	.zero		1


	//   ....[47]....
        /*0430*/ 	.word	0x00005210
        /*0434*/ 	.word	0x00000000
        /*0438*/ 	.word	0x00031820
        /*043c*/ 	.short	0x010a
        /*043e*/ 	.byte	0xff
	.zero		1


	//   ....[48]....
        /*0440*/ 	.word	0x00005280
        /*0444*/ 	.word	0x00000000
        /*0448*/ 	.word	0x00031828
        /*044c*/ 	.short	0x010a
        /*044e*/ 	.byte	0xff
	.zero		1


	//   ....[49]....
        /*0450*/ 	.word	0x000052f0
        /*0454*/ 	.word	0x00000000
        /*0458*/ 	.word	0x00031830
        /*045c*/ 	.short	0x010a
        /*045e*/ 	.byte	0xff
	.zero		1


	//   ....[50]....
        /*0460*/ 	.word	0x00005360
        /*0464*/ 	.word	0x00000000
        /*0468*/ 	.word	0x00031838
        /*046c*/ 	.short	0x010a
        /*046e*/ 	.byte	0xff
	.zero		1


	//   ....[51]....
        /*0470*/ 	.word	0x000053c0
        /*0474*/ 	.word	0x00000002
        /*0478*/ 	.word	0x00031860
        /*047c*/ 	.short	0x010a
        /*047e*/ 	.byte	0xff
	.zero		1


	//----- nvinfo : EIATTR_NUM_MBARRIERS
	.align		4
.L_57:
        /*0480*/ 	.byte	0x03, 0x38
        /*0482*/ 	.short	0x0010


	//----- nvinfo : EIATTR_EXIT_INSTR_OFFSETS
	.align		4
        /*0484*/ 	.byte	0x04, 0x1c
        /*0486*/ 	.short	(.L_59 - .L_58)


	//   ....[0]....
.L_58:
        /*0488*/ 	.word	0x00000830


	//   ....[1]....
        /*048c*/ 	.word	0x00000e10


	//   ....[2]....
        /*0490*/ 	.word	0x00000ef0


	//   ....[3]....
        /*0494*/ 	.word	0x000018d0


	//   ....[4]....
        /*0498*/ 	.word	0x00001940


	//   ....[5]....
        /*049c*/ 	.word	0x00002e40


	//   ....[6]....
        /*04a0*/ 	.word	0x00002ea0


	//   ....[7]....
        /*04a4*/ 	.word	0x00004ab0


	//   ....[8]....
        /*04a8*/ 	.word	0x00004ca0


	//----- nvinfo : EIATTR_MAX_THREADS
	.align		4
.L_59:
        /*04ac*/ 	.byte	0x04, 0x05
        /*04ae*/ 	.short	(.L_61 - .L_60)
.L_60:
        /*04b0*/ 	.word	0x00000100
        /*04b4*/ 	.word	0x00000001
        /*04b8*/ 	.word	0x00000001


	//----- nvinfo : EIATTR_CRS_STACK_SIZE
	.align		4
.L_61:
        /*04bc*/ 	.byte	0x04, 0x1e
        /*04be*/ 	.short	(.L_63 - .L_62)
.L_62:
        /*04c0*/ 	.word	0x00000000


	//----- nvinfo : EIATTR_CBANK_PARAM_SIZE
	.align		4
.L_63:
        /*04c4*/ 	.byte	0x03, 0x19
        /*04c6*/ 	.short	0x02c0


	//----- nvinfo : EIATTR_PARAM_CBANK
	.align		4
        /*04c8*/ 	.byte	0x04, 0x0a
        /*04ca*/ 	.short	(.L_65 - .L_64)
	.align		4
.L_64:
        /*04cc*/ 	.word	index@(.nv.constant0._ZN9deep_gemm24sm100_fp8_gemm_1d1d_implILN4cute4UMMA5MajorE0ELS3_0ELj0ELj24576ELj1536ELj128ELj224ELj128ELj1ELj128ELj128ELj64ELj4ELj128ELj128ELj1ELb0ELj144ELNS_8GemmTypeE0ELb0EN7cutlass10bfloat16_tENS_16EpilogueIdentityEEEvPijjj14CUtensorMap_stS9_S9_S9_S9_)
        /*04d0*/ 	.short	0x0380
        /*04d2*/ 	.short	0x02c0


	//----- nvinfo : EIATTR_SW_WAR
	.align		4
.L_65:
        /*04d4*/ 	.byte	0x04, 0x36
        /*04d6*/ 	.short	(.L_67 - .L_66)
.L_66:
        /*04d8*/ 	.word	0x00000008
.L_67:


//--------------------- .nv.compat                --------------------------
	.section	.nv.compat,"",@"SHT_CUDA_COMPAT_INFO"
	.align	4
        /*0000*/ 	.byte	0x02, 0x02, 0x02, 0x00, 0x02, 0x05, 0x05, 0x00, 0x02, 0x03, 0x01, 0x00, 0x02, 0x06, 0x01, 0x00


//--------------------- .nv.callgraph             --------------------------
	.section	.nv.callgraph,"",@"SHT_CUDA_CALLGRAPH"
	.align	4
	.sectionentsize	8
	.align		4
        /*0000*/ 	.word	0x00000000
	.align		4
        /*0004*/ 	.word	0xffffffff
	.align		4
        /*0008*/ 	.word	0x00000000
	.align		4
        /*000c*/ 	.word	0xfffffffe
	.align		4
        /*0010*/ 	.word	0x00000000
	.align		4
        /*0014*/ 	.word	0xfffffffd
	.align		4
        /*0018*/ 	.word	0x00000000
	.align		4
        /*001c*/ 	.word	0xfffffffc


//--------------------- .nv.constant4             --------------------------
	.section	.nv.constant4,"a",@progbits
	.align	8
	.align		8
.nv.constant4:
        /*0000*/ 	.dword	_ZN45_INTERNAL_6f3c0065_9_kernel_cu_f8f57fea_912794cuda3std3__45__cpo5beginE
	.align		8
        /*0008*/ 	.dword	_ZN45_INTERNAL_6f3c0065_9_kernel_cu_f8f57fea_912794cuda3std3__45__cpo3endE
	.align		8
        /*0010*/ 	.dword	_ZN45_INTERNAL_6f3c0065_9_kernel_cu_f8f57fea_912794cuda3std3__45__cpo6cbeginE
	.align		8
        /*0018*/ 	.dword	_ZN45_INTERNAL_6f3c0065_9_kernel_cu_f8f57fea_912794cuda3std3__45__cpo4cendE
	.align		8
        /*0020*/ 	.dword	_ZN45_INTERNAL_6f3c0065_9_kernel_cu_f8f57fea_912794cuda3std3__447_GLOBAL__N__6f3c0065_9_kernel_cu_f8f57fea_912796ignoreE
	.align		8
        /*0028*/ 	.dword	_ZN45_INTERNAL_6f3c0065_9_kernel_cu_f8f57fea_912794cuda3std3__419piecewise_constructE
	.align		8
        /*0030*/ 	.dword	_ZN45_INTERNAL_6f3c0065_9_kernel_cu_f8f57fea_912794cuda3std3__48in_placeE
	.align		8
        /*0038*/ 	.dword	_ZN45_INTERNAL_6f3c0065_9_kernel_cu_f8f57fea_912794cuda3std6ranges3__45__cpo4swapE
	.align		8
        /*0040*/ 	.dword	_ZN45_INTERNAL_6f3c0065_9_kernel_cu_f8f57fea_912794cuda3std6ranges3__45__cpo9iter_moveE
	.align		8
        /*0048*/ 	.dword	_ZN45_INTERNAL_6f3c0065_9_kernel_cu_f8f57fea_912794cute7productE
	.align		8
        /*0050*/ 	.dword	_ZN45_INTERNAL_6f3c0065_9_kernel_cu_f8f57fea_912794cute1_E


//--------------------- .text._ZN9deep_gemm24sm100_fp8_gemm_1d1d_implILN4cute4UMMA5MajorE0ELS3_0ELj0ELj24576ELj1536ELj128ELj224ELj128ELj1ELj128ELj128ELj64ELj4ELj128ELj128ELj1ELb0ELj144ELNS_8GemmTypeE0ELb0EN7cutlass10bfloat16_tENS_16EpilogueIdentityEEEvPijjj14CUtensorMap_stS9_S9_S9_S9_ --------------------------
	.section	.text._ZN9deep_gemm24sm100_fp8_gemm_1d1d_implILN4cute4UMMA5MajorE0ELS3_0ELj0ELj24576ELj1536ELj128ELj224ELj128ELj1ELj128ELj128ELj64ELj4ELj128ELj128ELj1ELb0ELj144ELNS_8GemmTypeE0ELb0EN7cutlass10bfloat16_tENS_16EpilogueIdentityEEEvPijjj14CUtensorMap_stS9_S9_S9_S9_,"ax",@progbits
	.align	128
        .global         _ZN9deep_gemm24sm100_fp8_gemm_1d1d_implILN4cute4UMMA5MajorE0ELS3_0ELj0ELj24576ELj1536ELj128ELj224ELj128ELj1ELj128ELj128ELj64ELj4ELj128ELj128ELj1ELb0ELj144ELNS_8GemmTypeE0ELb0EN7cutlass10bfloat16_tENS_16EpilogueIdentityEEEvPijjj14CUtensorMap_stS9_S9_S9_S9_
        .type           _ZN9deep_gemm24sm100_fp8_gemm_1d1d_implILN4cute4UMMA5MajorE0ELS3_0ELj0ELj24576ELj1536ELj128ELj224ELj128ELj1ELj128ELj128ELj64ELj4ELj128ELj128ELj1ELb0ELj144ELNS_8GemmTypeE0ELb0EN7cutlass10bfloat16_tENS_16EpilogueIdentityEEEvPijjj14CUtensorMap_stS9_S9_S9_S9_,@function
        .size           _ZN9deep_gemm24sm100_fp8_gemm_1d1d_implILN4cute4UMMA5MajorE0ELS3_0ELj0ELj24576ELj1536ELj128ELj224ELj128ELj1ELj128ELj128ELj64ELj4ELj128ELj128ELj1ELb0ELj144ELNS_8GemmTypeE0ELb0EN7cutlass10bfloat16_tENS_16EpilogueIdentityEEEvPijjj14CUtensorMap_stS9_S9_S9_S9_,(.L_x_104 - _ZN9deep_gemm24sm100_fp8_gemm_1d1d_implILN4cute4UMMA5MajorE0ELS3_0ELj0ELj24576ELj1536ELj128ELj224ELj128ELj1ELj128ELj128ELj64ELj4ELj128ELj128ELj1ELb0ELj144ELNS_8GemmTypeE0ELb0EN7cutlass10bfloat16_tENS_16EpilogueIdentityEEEvPijjj14CUtensorMap_stS9_S9_S9_S9_)
        .other          _ZN9deep_gemm24sm100_fp8_gemm_1d1d_implILN4cute4UMMA5MajorE0ELS3_0ELj0ELj24576ELj1536ELj128ELj224ELj128ELj1ELj128ELj128ELj64ELj4ELj128ELj128ELj1ELb0ELj144ELNS_8GemmTypeE0ELb0EN7cutlass10bfloat16_tENS_16EpilogueIdentityEEEvPijjj14CUtensorMap_stS9_S9_S9_S9_,@"STO_CUDA_ENTRY STV_DEFAULT"
_ZN9deep_gemm24sm100_fp8_gemm_1d1d_implILN4cute4UMMA5MajorE0ELS3_0ELj0ELj24576ELj1536ELj128ELj224ELj128ELj1ELj128ELj128ELj64ELj4ELj128ELj128ELj1ELb0ELj144ELNS_8GemmTypeE0ELb0EN7cutlass10bfloat16_tENS_16EpilogueIdentityEEEvPijjj14CUtensorMap_stS9_S9_S9_S9_:
.text._ZN9deep_gemm24sm100_fp8_gemm_1d1d_implILN4cute4UMMA5MajorE0ELS3_0ELj0ELj24576ELj1536ELj128ELj224ELj128ELj1ELj128ELj128ELj64ELj4ELj128ELj128ELj1ELb0ELj144ELNS_8GemmTypeE0ELb0EN7cutlass10bfloat16_tENS_16EpilogueIdentityEEEvPijjj14CUtensorMap_stS9_S9_S9_S9_:
[----:B------:R-:W1:Y:S01]  /*0000*/  LDC R1, c[0x0][0x37c] ;  /* 0x0000df00ff017b82 */ /* 0x000e620000000800 */
[----:B------:R-:W2:Y:S02]  /*0010*/  S2R R0, SR_TID.X ;  /* 0x0000000000007919 */ /* 0x000ea40000002100 */
[----:B--2---:R-:W-:-:S05]  /*0020*/  SHF.R.U32.HI R0, RZ, 0x5, R0 ;  /* 0x00000005ff007819 */ /* 0x004fca0000011600 */
[----:B------:R-:W2:Y:S02]  /*0030*/  SHFL.IDX PT, R3, R0, RZ, 0x1f ;  /* 0x00001fff00037589 */ /* 0x000ea400000e0000 */
[----:B--2---:R-:W-:-:S13]  /*0040*/  ISETP.NE.AND P0, PT, R3, 0x2, PT ;  /* 0x000000020300780c */ /* 0x004fda0003f05270 */
[----:B-1----:R-:W-:Y:S05]  /*0050*/  @!P0 BRA `(.L_x_0) ;  /* 0x0000000400008947 */ /* 0x002fea0003800000 */
[----:B------:R-:W-:-:S13]  /*0060*/  ISETP.NE.AND P0, PT, R3, 0x1, PT ;  /* 0x000000010300780c */ /* 0x000fda0003f05270 */
[----:B------:R-:W-:Y:S05]  /*0070*/  @!P0 BRA `(.L_x_1) ;  /* 0x0000000000608947 */ /* 0x000fea0003800000 */
[----:B------:R-:W-:-:S13]  /*0080*/  ISETP.NE.AND P0, PT, R3, RZ, PT ;  /* 0x000000ff0300720c */ /* 0x000fda0003f05270 */
[----:B------:R-:W-:Y:S05]  /*0090*/  @P0 BRA `(.L_x_2) ;  /* 0x0000000400a80947 */ /* 0x000fea0003800000 */
[----:B------:R-:W-:Y:S01]  /*00a0*/  ELECT P0, URZ, PT ;  /* 0x0000000000ff782f */ /* 0x000fe20003800000 */
[----:B------:R-:W-:-:S12]  /*00b0*/  BSSY.RECONVERGENT B0, `(.L_x_3) ;  /* 0x0000013000007945 */ /* 0x000fd80003800200 */
[----:B------:R-:W-:Y:S05]  /*00c0*/  @!P0 BRA `(.L_x_4) ;  /* 0x0000000000448947 */ /* 0x000fea0003800000 */
[----:B------:R-:W1:Y:S02]  /*00d0*/  LDCU.64 UR4, c[0x0][0x348] ;  /* 0x00006900ff0477ac */ /* 0x000e640008000a00 */
[----:B-1----:R-:W-:Y:S02]  /*00e0*/  UIADD3 UR12, UP4, UPT, UR4, 0x40, URZ ;  /* 0x00000040040c7890 */ /* 0x002fe4000ff9e0ff */
[----:B------:R-:W-:Y:S02]  /*00f0*/  UIADD3 UR10, UP3, UPT, UR4, 0xc0, URZ ;  /* 0x000000c0040a7890 */ /* 0x000fe4000ff7e0ff */
[----:B------:R-:W-:Y:S02]  /*0100*/  UIADD3 UR8, UP2, UPT, UR4, 0x140, URZ ;  /* 0x0000014004087890 */ /* 0x000fe4000ff5e0ff */
[----:B------:R-:W-:Y:S02]  /*0110*/  UIADD3 UR6, UP1, UPT, UR4, 0x1c0, URZ ;  /* 0x000001c004067890 */ /* 0x000fe4000ff3e0ff */
[----:B------:R-:W-:-:S02]  /*0120*/  UIADD3 UR4, UP0, UPT, UR4, 0x240, URZ ;  /* 0x0000024004047890 */ /* 0x000fc4000ff1e0ff */
[----:B------:R-:W-:Y:S02]  /*0130*/  UIADD3.X UR13, UPT, UPT, URZ, UR5, URZ, UP4, !UPT ;  /* 0x00000005ff0d7290 */ /* 0x000fe4000a7fe4ff */
[----:B------:R-:W-:Y:S02]  /*0140*/  UIADD3.X UR11, UPT, UPT, URZ, UR5, URZ, UP3, !UPT ;  /* 0x00000005ff0b7290 */ /* 0x000fe40009ffe4ff */
[----:B------:R-:W-:Y:S02]  /*0150*/  UIADD3.X UR9, UPT, UPT, URZ, UR5, URZ, UP2, !UPT ;  /* 0x00000005ff097290 */ /* 0x000fe400097fe4ff */
[----:B------:R-:W-:Y:S02]  /*0160*/  UIADD3.X UR7, UPT, UPT, URZ, UR5, URZ, UP1, !UPT ;  /* 0x00000005ff077290 */ /* 0x000fe40008ffe4ff */
[----:B------:R-:W-:Y:S01]  /*0170*/  UIADD3.X UR5, UPT, UPT, URZ, UR5, URZ, UP0, !UPT ;  /* 0x00000005ff057290 */ /* 0x000fe200087fe4ff */
[----:B------:R1:W-:Y:S02]  /*0180*/  UTMACCTL.PF [UR12] ;  /* 0x000000000c0079b9 */ /* 0x0003e40008040000 */
[----:B------:R1:W-:Y:S02]  /*0190*/  UTMACCTL.PF [UR10] ;  /* 0x000000000a0079b9 */ /* 0x0003e40008040000 */
[----:B------:R1:W-:Y:S02]  /*01a0*/  UTMACCTL.PF [UR8] ;  /* 0x00000000080079b9 */ /* 0x0003e40008040000 */
[----:B------:R1:W-:Y:S02]  /*01b0*/  UTMACCTL.PF [UR6] ;  /* 0x00000000060079b9 */ /* 0x0003e40008040000 */
[----:B------:R1:W-:Y:S02]  /*01c0*/  UTMACCTL.PF [UR4] ;  /* 0x00000000040079b9 */ /* 0x0003e40008040000 */
[----:B-1----:R-:W-:Y:S01]  /*01d0*/  NOP ;  /* 0x0000000000007918 */ /* 0x002fe20000000000 */
.L_x_4:
[----:B------:R-:W-:Y:S05]  /*01e0*/  BSYNC.RECONVERGENT B0 ;  /* 0x0000000000007941 */ /* 0x000fea0003800200 */
.L_x_3:
[----:B------:R-:W-:Y:S05]  /*01f0*/  BRA `(.L_x_2) ;  /* 0x0000000400507947 */ /* 0x000fea0003800000 */
.L_x_1:
[----:B------:R-:W-:Y:S01]  /*0200*/  ELECT P0, URZ, PT ;  /* 0x0000000000ff782f */ /* 0x000fe20003800000 */
[----:B------:R-:W-:-:S12]  /*0210*/  BSSY.RECONVERGENT B0, `(.L_x_5) ;  /* 0x0000023000007945 */ /* 0x000fd80003800200 */
[----:B------:R-:W-:Y:S05]  /*0220*/  @!P0 BRA `(.L_x_6) ;  /* 0x0000000000848947 */ /* 0x000fea0003800000 */
[----:B------:R-:W1:Y:S01]  /*0230*/  S2UR UR5, SR_CgaCtaId ;  /* 0x00000000000579c3 */ /* 0x000e620000008800 */
[----:B------:R-:W-:Y:S01]  /*0240*/  UMOV UR7, 0x400 ;  /* 0x0000040000077882 */ /* 0x000fe20000000000 */
[----:B------:R-:W-:Y:S01]  /*0250*/  UMOV UR6, 0x1 ;  /* 0x0000000100067882 */ /* 0x000fe20000000000 */
[----:B------:R-:W-:Y:S02]  /*0260*/  UMOV UR4, 0x20 ;  /* 0x0000002000047882 */ /* 0x000fe40000000000 */
[----:B------:R-:W-:-:S04]  /*0270*/  UIADD3 UR8, UPT, UPT, -UR4, 0x100000, URZ ;  /* 0x0010000004087890 */ /* 0x000fc8000fffe1ff */
[----:B------:R-:W-:Y:S02]  /*0280*/  USHF.L.U32 UR9, UR8, 0xb, URZ ;  /* 0x0000000b08097899 */ /* 0x000fe400080006ff */
[----:B------:R-:W-:Y:S01]  /*0290*/  USHF.L.U32 UR8, UR8, 0x1, URZ ;  /* 0x0000000108087899 */ /* 0x000fe200080006ff */
[----:B------:R-:W-:Y:S02]  /*02a0*/  UMOV UR4, 0x80 ;  /* 0x0000008000047882 */ /* 0x000fe40000000000 */
[----:B------:R-:W-:-:S04]  /*02b0*/  UIADD3 UR10, UPT, UPT, -UR4, 0x100000, URZ ;  /* 0x00100000040a7890 */ /* 0x000fc8000fffe1ff */
[----:B------:R-:W-:Y:S02]  /*02c0*/  USHF.L.U32 UR11, UR10, 0xb, URZ ;  /* 0x0000000b0a0b7899 */ /* 0x000fe400080006ff */
[----:B------:R-:W-:Y:S02]  /*02d0*/  USHF.L.U32 UR10, UR10, 0x1, URZ ;  /* 0x000000010a0a7899 */ /* 0x000fe400080006ff */
[----:B-1----:R-:W-:Y:S02]  /*02e0*/  ULEA UR5, UR5, UR7, 0x18 ;  /* 0x0000000705057291 */ /* 0x002fe4000f8ec0ff */
[----:B------:R-:W-:-:S04]  /*02f0*/  UIADD3 UR6, UPT, UPT, -UR6, 0x100000, URZ ;  /* 0x0010000006067890 */ /* 0x000fc8000fffe1ff */
[----:B------:R-:W-:Y:S02]  /*0300*/  USHF.L.U32 UR7, UR6, 0xb, URZ ;  /* 0x0000000b06077899 */ /* 0x000fe400080006ff */
[----:B------:R-:W-:Y:S01]  /*0310*/  USHF.L.U32 UR6, UR6, 0x1, URZ ;  /* 0x0000000106067899 */ /* 0x000fe200080006ff */
[----:B------:R-:W1:Y:S11]  /*0320*/  FENCE.VIEW.ASYNC.S ;  /* 0x00000000000073c6 */ /* 0x000e760000000000 */
[----:B-1----:R1:W2:Y:S01]  /*0330*/  SYNCS.EXCH.64 URZ, [UR5+0x31800], UR6 ;  /* 0x0318000605ff75b2 */ /* 0x0022a20008000100 */
[----:B------:R1:W3:Y:S01]  /*0340*/  SYNCS.EXCH.64 URZ, [UR5+0x31820], UR6 ;  /* 0x0318200605ff75b2 */ /* 0x0002e20008000100 */
[----:B------:R1:W4:Y:S01]  /*0350*/  SYNCS.EXCH.64 URZ, [UR5+0x31840], UR8 ;  /* 0x0318400805ff75b2 */ /* 0x0003220008000100 */
[----:B------:R1:W5:Y:S01]  /*0360*/  SYNCS.EXCH.64 URZ, [UR5+0x31808], UR6 ;  /* 0x0318080605ff75b2 */ /* 0x0003620008000100 */
[----:B------:R1:W1:Y:S01]  /*0370*/  SYNCS.EXCH.64 URZ, [UR5+0x31828], UR6 ;  /* 0x0318280605ff75b2 */ /* 0x0002620008000100 */
        /* <DEDUP_REMOVED lines=11> */
[----:B------:R-:W-:Y:S01]  /*0430*/  NOP ;  /* 0x0000000000007918 */ /* 0x000fe20000000000 */
.L_x_6:
[----:B-1----:R-:W-:Y:S05]  /*0440*/  BSYNC.RECONVERGENT B0 ;  /* 0x0000000000007941 */ /* 0x002fea0003800200 */
.L_x_5:
[----:B------:R-:W-:Y:S05]  /*0450*/  BRA `(.L_x_2) ;  /* 0x0000000000b87947 */ /* 0x000fea0003800000 */
.L_x_0:
[----:B------:R-:W1:Y:S01]  /*0460*/  S2UR UR6, SR_CgaCtaId ;  /* 0x00000000000679c3 */ /* 0x000e620000008800 */
[----:B------:R-:W-:Y:S01]  /*0470*/  NOP ;  /* 0x0000000000007918 */ /* 0x000fe20000000000 */
[----:B------:R-:W-:Y:S01]  /*0480*/  UMOV UR4, 0x40 ;  /* 0x0000004000047882 */ /* 0x000fe20000000000 */
[----:B------:R-:W-:Y:S01]  /*0490*/  UMOV UR5, 0x400 ;  /* 0x0000040000057882 */ /* 0x000fe20000000000 */
[----:B-1----:R-:W-:Y:S02]  /*04a0*/  ULEA UR4, UR6, UR4, 0x18 ;  /* 0x0000000406047291 */ /* 0x002fe4000f8ec0ff */
[----:B------:R-:W-:-:S07]  /*04b0*/  ULEA UR5, UR6, UR5, 0x18 ;  /* 0x0000000506057291 */ /* 0x000fce000f8ec0ff */
[----:B------:R-:W1:Y:S02]  /*04c0*/  LDS.U8 R0, [UR4] ;  /* 0x00000004ff007984 */ /* 0x000e640008000000 */
[----:B-1----:R-:W-:-:S13]  /*04d0*/  ISETP.NE.AND P0, PT, R0, RZ, PT ;  /* 0x000000ff0000720c */ /* 0x002fda0003f05270 */
[----:B------:R-:W-:Y:S05]  /*04e0*/  @P0 BRA `(.L_x_7) ;  /* 0x00000000007c0947 */ /* 0x000fea0003800000 */
[----:B------:R-:W-:-:S13]  /*04f0*/  ELECT P0, URZ, PT ;  /* 0x0000000000ff782f */ /* 0x000fda0003800000 */
[----:B------:R-:W-:Y:S05]  /*0500*/  @!P0 BRA `(.L_x_8) ;  /* 0x0000000000848947 */ /* 0x000fea0003800000 */
[----:B------:R-:W-:Y:S01]  /*0510*/  UMOV UR4, 0x10 ;  /* 0x0000001000047882 */ /* 0x000fe20000000000 */
[----:B------:R-:W-:-:S04]  /*0520*/  IMAD.MOV.U32 R2, RZ, RZ, 0xffff ;  /* 0x0000ffffff027424 */ /* 0x000fc800078e00ff */
[----:B------:R-:W-:Y:S04]  /*0530*/  DEPBAR.LE SB1, 0x36 ;  /* 0x00009d800000791a */ /* 0x000fe80000000000 */
[----:B------:R-:W1:Y:S02]  /*0540*/  UTCATOMSWS.FIND_AND_SET.ALIGN UP0, UR4, UR4 ;  /* 0x00000004000475e3 */ /* 0x000e640008000800 */
[----:B-1----:R-:W-:Y:S01]  /*0550*/  PLOP3.LUT P0, PT, PT, PT, UP0, 0x80, 0x8 ;  /* 0x000000000008781c */ /* 0x002fe20003f0f008 */
[----:B------:R-:W-:-:S03]  /*0560*/  IMAD.U32 R7, RZ, RZ, UR4 ;  /* 0x00000004ff077e24 */ /* 0x000fc6000f8e00ff */
[----:B------:R-:W-:-:S04]  /*0570*/  SEL R0, RZ, 0xffffffff, !P0 ;  /* 0xffffffffff007807 */ /* 0x000fc80004000000 */
[----:B------:R-:W-:Y:S01]  /*0580*/  ISETP.NE.AND P0, PT, R0, RZ, PT ;  /* 0x000000ff0000720c */ /* 0x000fe20003f05270 */
[----:B------:R-:W-:-:S12]  /*0590*/  IMAD.MOV.U32 R0, RZ, RZ, 0x1 ;  /* 0x00000001ff007424 */ /* 0x000fd800078e00ff */
[----:B------:R-:W-:Y:S05]  /*05a0*/  @P0 BRA `(.L_x_9) ;  /* 0x0000000000240947 */ /* 0x000fea0003800000 */
.L_x_10:
[----:B------:R-:W-:Y:S05]  /*05b0*/  NANOSLEEP 0x64 ;  /* 0x000000640000795d */ /* 0x000fea0003800000 */
[----:B------:R-:W-:-:S05]  /*05c0*/  UMOV UR4, 0x10 ;  /* 0x0000001000047882 */ /* 0x000fca0000000000 */
[----:B------:R-:W-:Y:S04]  /*05d0*/  DEPBAR.LE SB1, 0x36 ;  /* 0x00009d800000791a */ /* 0x000fe80000000000 */
[----:B------:R-:W1:Y:S02]  /*05e0*/  UTCATOMSWS.FIND_AND_SET.ALIGN UP0, UR4, UR4 ;  /* 0x00000004000475e3 */ /* 0x000e640008000800 */
[----:B-1----:R-:W-:Y:S01]  /*05f0*/  PLOP3.LUT P0, PT, PT, PT, UP0, 0x80, 0x8 ;  /* 0x000000000008781c */ /* 0x002fe20003f0f008 */
[----:B------:R-:W-:-:S03]  /*0600*/  IMAD.U32 R7, RZ, RZ, UR4 ;  /* 0x00000004ff077e24 */ /* 0x000fc6000f8e00ff */
[----:B------:R-:W-:-:S04]  /*0610*/  SEL R4, RZ, 0xffffffff, !P0 ;  /* 0xffffffffff047807 */ /* 0x000fc80004000000 */
[----:B------:R-:W-:-:S13]  /*0620*/  ISETP.NE.AND P0, PT, R4, RZ, PT ;  /* 0x000000ff0400720c */ /* 0x000fda0003f05270 */
[----:B------:R-:W-:Y:S05]  /*0630*/  @!P0 BRA `(.L_x_10) ;  /* 0xfffffffc00dc8947 */ /* 0x000fea000383ffff */
.L_x_9:
[C---:B------:R-:W-:Y:S01]  /*0640*/  VIADD R5, R7.reuse, 0x10 ;  /* 0x0000001007057836 */ /* 0x040fe20000000000 */
[----:B------:R-:W-:Y:S01]  /*0650*/  UMOV UR4, 0x50 ;  /* 0x0000005000047882 */ /* 0x000fe20000000000 */
[----:B------:R-:W-:Y:S01]  /*0660*/  SHF.L.U32 R2, R2, R7, RZ ;  /* 0x0000000702027219 */ /* 0x000fe200000006ff */
[----:B------:R-:W-:Y:S01]  /*0670*/  ULEA UR4, UR6, UR4, 0x18 ;  /* 0x0000000406047291 */ /* 0x000fe2000f8ec0ff */
[----:B------:R-:W-:Y:S01]  /*0680*/  IMAD.SHL.U32 R7, R7, 0x20, RZ ;  /* 0x0000002007077824 */ /* 0x000fe200078e00ff */
[----:B------:R-:W-:-:S04]  /*0690*/  SHF.L.U32 R5, R0, R5, RZ ;  /* 0x0000000500057219 */ /* 0x000fc800000006ff */
[----:B------:R-:W-:-:S05]  /*06a0*/  LOP3.LUT R2, R5, R2, RZ, 0xfc, !PT ;  /* 0x0000000205027212 */ /* 0x000fca00078efcff */
[----:B------:R1:W-:Y:S04]  /*06b0*/  ATOMS.OR RZ, [UR4], R2 ;  /* 0x00000002ffff798c */ /* 0x0003e8000b000004 */
[----:B------:R1:W-:Y:S01]  /*06c0*/  STS [UR5+0x31880], R7 ;  /* 0x03188007ff007988 */ /* 0x0003e20008000805 */
[----:B------:R-:W-:Y:S05]  /*06d0*/  BRA `(.L_x_8) ;  /* 0x0000000000107947 */ /* 0x000fea0003800000 */
.L_x_7:
[----:B------:R-:W-:Y:S02]  /*06e0*/  MOV R0, 0xffffffff ;  /* 0xffffffff00007802 */ /* 0x000fe40000000f00 */
[----:B------:R-:W-:-:S03]  /*06f0*/  MOV R4, 0x720 ;  /* 0x0000072000047802 */ /* 0x000fc60000000f00 */
[----:B------:R1:W-:Y:S04]  /*0700*/  STS [UR5+0x31880], R0 ;  /* 0x03188000ff007988 */ /* 0x0003e80008000805 */
[----:B-1----:R-:W-:Y:S05]  /*0710*/  CALL.REL.NOINC `($__internal_1_$__cuda_sm10x_tcgen05_guardrail_trap_phase_invalid_during_alloc) ;  /* 0x0000004c00487944 */ /* 0x002fea0003c00000 */
.L_x_8:
[----:B------:R-:W-:Y:S05]  /*0720*/  WARPSYNC.ALL ;  /* 0x0000000000007948 */ /* 0x000fea0003800000 */
[----:B------:R-:W-:Y:S01]  /*0730*/  NOP ;  /* 0x0000000000007918 */ /* 0x000fe20000000000 */
.L_x_2:
[----:B------:R-:W1:Y:S01]  /*0740*/  LDC R0, c[0x0][0x388] ;  /* 0x0000e200ff007b82 */ /* 0x000e620000000800 */
[----:B------:R-:W5:Y:S07]  /*0750*/  S2R R21, SR_LANEID ;  /* 0x0000000000157919 */ /* 0x000f6e0000000000 */
[----:B--2345:R-:W-:Y:S01]  /*0760*/  BAR.SYNC.DEFER_BLOCKING 0x0 ;  /* 0x0000000000007b1d */ /* 0x03cfe20000010000 */
[----:B------:R-:W-:Y:S02]  /*0770*/  ISETP.NE.AND P0, PT, R3, RZ, PT ;  /* 0x000000ff0300720c */ /* 0x000fe40003f05270 */
[----:B-1----:R-:W-:-:S04]  /*0780*/  IADD3 R0, PT, PT, R0, 0x7f, RZ ;  /* 0x0000007f00007810 */ /* 0x002fc80007ffe0ff */
[----:B------:R-:W-:-:S05]  /*0790*/  SHF.R.U32.HI R31, RZ, 0x7, R0 ;  /* 0x00000007ff1f7819 */ /* 0x000fca0000011600 */
[----:B------:R-:W-:Y:S02]  /*07a0*/  IMAD R22, R31, 0x6e, RZ ;  /* 0x0000006e1f167824 */ /* 0x000fe400078e02ff */
[----:B------:R-:W-:Y:S05]  /*07b0*/  @!P0 BRA `(.L_x_11) ;  /* 0x0000001000508947 */ /* 0x000fea0003800000 */
[----:B------:R-:W-:Y:S01]  /*07c0*/  ISETP.NE.AND P0, PT, R3, 0x1, PT ;  /* 0x000000010300780c */ /* 0x000fe20003f05270 */
[----:B------:R-:W1:-:S12]  /*07d0*/  S2UR UR5, SR_CgaCtaId ;  /* 0x00000000000579c3 */ /* 0x000e580000008800 */
[----:B------:R-:W-:Y:S05]  /*07e0*/  @!P0 BRA `(.L_x_12) ;  /* 0x0000000400948947 */ /* 0x000fea0003800000 */
[----:B------:R-:W-:-:S13]  /*07f0*/  ISETP.NE.AND P0, PT, R3, 0x2, PT ;  /* 0x000000020300780c */ /* 0x000fda0003f05270 */
[----:B------:R-:W-:Y:S05]  /*0800*/  @P0 BRA `(.L_x_13) ;  /* 0x00000024009c0947 */ /* 0x000fea0003800000 */
[----:B------:R-:W2:Y:S02]  /*0810*/  S2UR UR4, SR_CTAID.X ;  /* 0x00000000000479c3 */ /* 0x000ea40000002500 */
[----:B--2---:R-:W-:-:S13]  /*0820*/  ISETP.LE.U32.AND P0, PT, R22, UR4, PT ;  /* 0x0000000416007c0c */ /* 0x004fda000bf03070 */
[----:B-1----:R-:W-:Y:S05]  /*0830*/  @P0 EXIT ;  /* 0x000000000000094d */ /* 0x002fea0003800000 */
[--C-:B------:R-:W-:Y:S01]  /*0840*/  SHF.R.U32.HI R20, RZ, 0x3, R21.reuse ;  /* 0x00000003ff147819 */ /* 0x100fe20000011615 */
[----:B------:R-:W-:Y:S01]  /*0850*/  ULOP3.LUT UR4, URZ, UR4, URZ, 0x33, !UPT ;  /* 0x00000004ff047292 */ /* 0x000fe2000f8e33ff */
[----:B------:R-:W-:Y:S02]  /*0860*/  HFMA2 R15, -RZ, RZ, 0, 0 ;  /* 0x00000000ff0f7431 */ /* 0x000fe400000001ff */
[----:B------:R-:W-:Y:S01]  /*0870*/  IMAD.MOV.U32 R16, RZ, RZ, RZ ;  /* 0x000000ffff107224 */ /* 0x000fe200078e00ff */
[C---:B------:R-:W-:Y:S01]  /*0880*/  LOP3.LUT R6, R20.reuse, 0x1, RZ, 0x3c, !PT ;  /* 0x0000000114067812 */ /* 0x040fe200078e3cff */
[C---:B------:R-:W-:Y:S01]  /*0890*/  IMAD.SHL.U32 R0, R20.reuse, 0x20, RZ ;  /* 0x0000002014007824 */ /* 0x040fe200078e00ff */
[----:B------:R-:W-:Y:S01]  /*08a0*/  LOP3.LUT R18, R20, 0x2, RZ, 0x3c, !PT ;  /* 0x0000000214127812 */ /* 0x000fe200078e3cff */
[----:B------:R-:W-:Y:S01]  /*08b0*/  VIADD R25, R22, UR4 ;  /* 0x0000000416197c36 */ /* 0x000fe20008000000 */
[----:B------:R-:W-:Y:S01]  /*08c0*/  LOP3.LUT R4, R20, 0x3, RZ, 0x3c, !PT ;  /* 0x0000000314047812 */ /* 0x000fe200078e3cff */
[----:B------:R-:W-:Y:S01]  /*08d0*/  IMAD R20, R21, 0x4, R20 ;  /* 0x0000000415147824 */ /* 0x000fe200078e0214 */
[C---:B------:R-:W-:Y:S01]  /*08e0*/  LOP3.LUT R2, R0.reuse, 0x20, RZ, 0x3c, !PT ;  /* 0x0000002000027812 */ /* 0x040fe200078e3cff */
[----:B------:R-:W-:Y:S01]  /*08f0*/  IMAD.HI.U32 R25, R25, 0x38e38e39, RZ ;  /* 0x38e38e3919197827 */ /* 0x000fe200078e00ff */
[C---:B------:R-:W-:Y:S01]  /*0900*/  LOP3.LUT R22, R0.reuse, 0x40, RZ, 0x3c, !PT ;  /* 0x0000004000167812 */ /* 0x040fe200078e3cff */
[----:B------:R-:W-:Y:S01]  /*0910*/  UMOV UR5, URZ ;  /* 0x000000ff00057c82 */ /* 0x000fe20008000000 */
[CC--:B------:R-:W-:Y:S01]  /*0920*/  IADD3 R24, PT, PT, R0.reuse, R21.reuse, RZ ;  /* 0x0000001500187210 */ /* 0x0c0fe20007ffe0ff */
[C---:B------:R-:W-:Y:S01]  /*0930*/  IMAD R19, R21.reuse, 0x4, R6 ;  /* 0x0000000415137824 */ /* 0x040fe200078e0206 */
[----:B------:R-:W-:Y:S01]  /*0940*/  LOP3.LUT R0, R0, 0x60, RZ, 0x3c, !PT ;  /* 0x0000006000007812 */ /* 0x000fe200078e3cff */
[C---:B------:R-:W-:Y:S01]  /*0950*/  IMAD R18, R21.reuse, 0x4, R18 ;  /* 0x0000000415127824 */ /* 0x040fe200078e0212 */
[----:B------:R-:W-:Y:S01]  /*0960*/  LEA R17, R21, R4, 0x2 ;  /* 0x0000000415117211 */ /* 0x000fe200078e10ff */
[----:B------:R-:W-:Y:S01]  /*0970*/  IMAD.IADD R23, R2, 0x1, R21 ;  /* 0x0000000102177824 */ /* 0x000fe200078e0215 */
[----:B------:R-:W-:Y:S01]  /*0980*/  SHF.R.U32.HI R25, RZ, 0x5, R25 ;  /* 0x00000005ff197819 */ /* 0x000fe20000011619 */
[----:B------:R-:W-:Y:S01]  /*0990*/  IMAD.IADD R22, R22, 0x1, R21 ;  /* 0x0000000116167824 */ /* 0x000fe200078e0215 */
[----:B------:R-:W-:-:S07]  /*09a0*/  IADD3 R21, PT, PT, R0, R21, RZ ;  /* 0x0000001500157210 */ /* 0x000fce0007ffe0ff */
.L_x_17:
[----:B-1----:R-:W1:Y:S01]  /*09b0*/  S2R R0, SR_CgaCtaId ;  /* 0x0000000000007919 */ /* 0x002e620000008800 */
[----:B------:R-:W-:Y:S01]  /*09c0*/  MOV R3, 0x400 ;  /* 0x0000040000037802 */ /* 0x000fe20000000f00 */
[----:B------:R-:W-:-:S03]  /*09d0*/  UMOV UR4, URZ ;  /* 0x000000ff00047c82 */ /* 0x000fc60008000000 */
[----:B-1----:R-:W-:-:S07]  /*09e0*/  LEA R0, R0, R3, 0x18 ;  /* 0x0000000300007211 */ /* 0x002fce00078ec0ff */
.L_x_16:
[----:B-1----:R-:W-:Y:S01]  /*09f0*/  LEA R2, R15, R0, 0x3 ;  /* 0x000000000f027211 */ /* 0x002fe200078e18ff */
[----:B------:R-:W-:Y:S01]  /*0a00*/  ULOP3.LUT UP0, URZ, UR4, 0x3, URZ, 0xc0, !UPT ;  /* 0x0000000304ff7892 */ /* 0x000fe2000f80c0ff */
[----:B------:R-:W-:-:S04]  /*0a10*/  SHF.L.U32 R5, R16, 0x1f, RZ ;  /* 0x0000001f10057819 */ /* 0x000fc800000006ff */
[----:B------:R-:W1:Y:S02]  /*0a20*/  SYNCS.PHASECHK.TRANS64.TRYWAIT P0, [R2+URZ+0x31800], R5 ;  /* 0x03180005020075a7 */ /* 0x000e6400080011ff */
[----:B-1----:R-:W-:Y:S05]  /*0a30*/  @!P0 BRA `(.L_x_14) ;  /* 0x00000040009c8947 */ /* 0x002fea0003800000 */
.L_x_67:
[----:B------:R-:W-:Y:S05]  /*0a40*/  BRA.U UP0, `(.L_x_15) ;  /* 0x0000000100bc7547 */ /* 0x000fea000b800000 */
[C-C-:B------:R-:W-:Y:S02]  /*0a50*/  IMAD R26, R15.reuse, 0x200, R0.reuse ;  /* 0x000002000f1a7824 */ /* 0x140fe400078e0200 */
[----:B------:R-:W-:Y:S02]  /*0a60*/  IMAD R3, R15, 0x400, R0 ;  /* 0x000004000f037824 */ /* 0x000fe400078e0200 */
[--C-:B------:R-:W-:Y:S01]  /*0a70*/  IMAD R9, R24, 0x4, R26.reuse ;  /* 0x0000000418097824 */ /* 0x100fe200078e021a */
[-C--:B------:R-:W-:Y:S01]  /*0a80*/  LEA R8, R23, R26.reuse, 0x2 ;  /* 0x0000001a17087211 */ /* 0x080fe200078e10ff */
[--C-:B------:R-:W-:Y:S01]  /*0a90*/  IMAD R29, R22, 0x4, R26.reuse ;  /* 0x00000004161d7824 */ /* 0x100fe200078e021a */
[-C--:B------:R-:W-:Y:S01]  /*0aa0*/  LEA R27, R21, R26.reuse, 0x2 ;  /* 0x0000001a151b7211 */ /* 0x080fe200078e10ff */
[--C-:B-1----:R-:W-:Y:S01]  /*0ab0*/  IMAD R5, R19, 0x4, R26.reuse ;  /* 0x0000000413057824 */ /* 0x102fe200078e021a */
[-C--:B------:R-:W-:Y:S01]  /*0ac0*/  LEA R6, R20, R26.reuse, 0x2 ;  /* 0x0000001a14067211 */ /* 0x080fe200078e10ff */
[----:B------:R-:W1:Y:S01]  /*0ad0*/  LDS R9, [R9+0x30000] ;  /* 0x0300000009097984 */ /* 0x000e620000000800 */
[----:B------:R-:W-:Y:S01]  /*0ae0*/  LEA R4, R18, R26, 0x2 ;  /* 0x0000001a12047211 */ /* 0x000fe200078e10ff */
[----:B------:R-:W-:Y:S01]  /*0af0*/  IMAD R26, R17, 0x4, R26 ;  /* 0x00000004111a7824 */ /* 0x000fe200078e021a */
[-C--:B------:R-:W-:Y:S01]  /*0b00*/  LEA R14, R24, R3.reuse, 0x2 ;  /* 0x00000003180e7211 */ /* 0x080fe200078e10ff */
[----:B------:R-:W2:Y:S01]  /*0b10*/  LDS R8, [R8+0x30000] ;  /* 0x0300000008087984 */ /* 0x000ea20000000800 */
[--C-:B------:R-:W-:Y:S01]  /*0b20*/  IMAD R11, R23, 0x4, R3.reuse ;  /* 0x00000004170b7824 */ /* 0x100fe200078e0203 */
[----:B------:R-:W-:Y:S01]  /*0b30*/  LEA R10, R22, R3, 0x2 ;  /* 0x00000003160a7211 */ /* 0x000fe200078e10ff */
[----:B------:R-:W-:Y:S01]  /*0b40*/  IMAD R7, R21, 0x4, R3 ;  /* 0x0000000415077824 */ /* 0x000fe200078e0203 */
[----:B------:R-:W3:Y:S04]  /*0b50*/  LDS R29, [R29+0x30000] ;  /* 0x030000001d1d7984 */ /* 0x000ee80000000800 */
[----:B------:R-:W4:Y:S01]  /*0b60*/  LDS R27, [R27+0x30000] ;  /* 0x030000001b1b7984 */ /* 0x000f220000000800 */
[----:B------:R-:W-:-:S03]  /*0b70*/  NOP ;  /* 0x0000000000007918 */ /* 0x000fc60000000000 */
[----:B-1----:R1:W-:Y:S04]  /*0b80*/  STS [R6+0x30000], R9 ;  /* 0x0300000906007388 */ /* 0x0023e80000000800 */
[----:B--2---:R2:W-:Y:S04]  /*0b90*/  STS [R5+0x30000], R8 ;  /* 0x0300000805007388 */ /* 0x0045e80000000800 */
[----:B---3--:R3:W-:Y:S04]  /*0ba0*/  STS [R4+0x30000], R29 ;  /* 0x0300001d04007388 */ /* 0x0087e80000000800 */
[----:B----4-:R-:W-:Y:S04]  /*0bb0*/  STS [R26+0x30000], R27 ;  /* 0x0300001b1a007388 */ /* 0x010fe80000000800 */
[----:B------:R-:W4:Y:S04]  /*0bc0*/  LDS R13, [R14+0x30800] ;  /* 0x030800000e0d7984 */ /* 0x000f280000000800 */
[----:B------:R-:W5:Y:S04]  /*0bd0*/  LDS R12, [R11+0x30800] ;  /* 0x030800000b0c7984 */ /* 0x000f680000000800 */
[----:B------:R-:W5:Y:S01]  /*0be0*/  LDS R9, [R10+0x30800] ;  /* 0x030800000a097984 */ /* 0x000f620000000800 */
[----:B-1----:R-:W-:-:S03]  /*0bf0*/  LEA R6, R20, R3, 0x2 ;  /* 0x0000000314067211 */ /* 0x002fc600078e10ff */
[----:B------:R-:W1:Y:S01]  /*0c00*/  LDS R8, [R7+0x30800] ;  /* 0x0308000007087984 */ /* 0x000e620000000800 */
[----:B--2---:R-:W-:Y:S01]  /*0c10*/  IMAD R5, R19, 0x4, R3 ;  /* 0x0000000413057824 */ /* 0x004fe200078e0203 */
[----:B------:R-:W-:Y:S01]  /*0c20*/  NOP ;  /* 0x0000000000007918 */ /* 0x000fe20000000000 */
[-C--:B---3--:R-:W-:Y:S02]  /*0c30*/  LEA R4, R18, R3.reuse, 0x2 ;  /* 0x0000000312047211 */ /* 0x088fe400078e10ff */
[----:B------:R-:W-:Y:S01]  /*0c40*/  LEA R3, R17, R3, 0x2 ;  /* 0x0000000311037211 */ /* 0x000fe200078e10ff */
[----:B----4-:R-:W-:Y:S04]  /*0c50*/  STS [R6+0x30800], R13 ;  /* 0x0308000d06007388 */ /* 0x010fe80000000800 */
[----:B-----5:R-:W-:Y:S04]  /*0c60*/  STS [R5+0x30800], R12 ;  /* 0x0308000c05007388 */ /* 0x020fe80000000800 */
[----:B------:R-:W-:Y:S04]  /*0c70*/  STS [R4+0x30800], R9 ;  /* 0x0308000904007388 */ /* 0x000fe80000000800 */
[----:B-1----:R-:W-:Y:S04]  /*0c80*/  STS [R3+0x30800], R8 ;  /* 0x0308000803007388 */ /* 0x002fe80000000800 */
[----:B------:R-:W1:Y:S04]  /*0c90*/  LDS R27, [R14+0x30a00] ;  /* 0x030a00000e1b7984 */ /* 0x000e680000000800 */
[----:B------:R-:W2:Y:S04]  /*0ca0*/  LDS R26, [R11+0x30a00] ;  /* 0x030a00000b1a7984 */ /* 0x000ea80000000800 */
[----:B------:R-:W3:Y:S04]  /*0cb0*/  LDS R29, [R10+0x30a00] ;  /* 0x030a00000a1d7984 */ /* 0x000ee80000000800 */
[----:B------:R-:W4:Y:S01]  /*0cc0*/  LDS R28, [R7+0x30a00] ;  /* 0x030a0000071c7984 */ /* 0x000f220000000800 */
[----:B------:R-:W-:-:S03]  /*0cd0*/  NOP ;  /* 0x0000000000007918 */ /* 0x000fc60000000000 */
[----:B-1----:R5:W-:Y:S04]  /*0ce0*/  STS [R6+0x30a00], R27 ;  /* 0x030a001b06007388 */ /* 0x002be80000000800 */
[----:B--2---:R5:W-:Y:S04]  /*0cf0*/  STS [R5+0x30a00], R26 ;  /* 0x030a001a05007388 */ /* 0x004be80000000800 */
[----:B---3--:R5:W-:Y:S04]  /*0d00*/  STS [R4+0x30a00], R29 ;  /* 0x030a001d04007388 */ /* 0x008be80000000800 */
[----:B----4-:R5:W-:Y:S01]  /*0d10*/  STS [R3+0x30a00], R28 ;  /* 0x030a001c03007388 */ /* 0x010be20000000800 */
[----:B------:R1:W-:Y:S06]  /*0d20*/  MEMBAR.ALL.CTA ;  /* 0x0000000000007992 */ /* 0x0003ec0000008000 */
[----:B-1----:R-:W2:Y:S02]  /*0d30*/  FENCE.VIEW.ASYNC.S ;  /* 0x00000000000073c6 */ /* 0x002ea40000000000 */
.L_x_15:
[----:B-1----:R-:W-:Y:S01]  /*0d40*/  VIADD R2, R2, 0x31840 ;  /* 0x0003184002027836 */ /* 0x002fe20000000000 */
[C---:B------:R-:W-:Y:S01]  /*0d50*/  ISETP.NE.AND P0, PT, R15.reuse, 0x3, PT ;  /* 0x000000030f00780c */ /* 0x040fe20003f05270 */
[----:B------:R-:W-:Y:S01]  /*0d60*/  VIADD R15, R15, 0x1 ;  /* 0x000000010f0f7836 */ /* 0x000fe20000000000 */
[----:B------:R-:W-:Y:S02]  /*0d70*/  UIADD3 UR4, UPT, UPT, UR4, 0x1, URZ ;  /* 0x0000000104047890 */ /* 0x000fe4000fffe0ff */
[----:B------:R-:W-:Y:S02]  /*0d80*/  PRMT R2, RZ, 0x654, R2 ;  /* 0x00000654ff027816 */ /* 0x000fe40000000002 */
[----:B------:R-:W-:Y:S01]  /*0d90*/  SEL R15, R15, RZ, P0 ;  /* 0x000000ff0f0f7207 */ /* 0x000fe20000000000 */
[----:B------:R-:W-:Y:S01]  /*0da0*/  UISETP.NE.AND UP0, UPT, UR4, 0xc, UPT ;  /* 0x0000000c0400788c */ /* 0x000fe2000bf05270 */
[----:B--2---:R1:W-:Y:S02]  /*0db0*/  SYNCS.ARRIVE.TRANS64.RED.A1T0 RZ, [R2+URZ], RZ ;  /* 0x000000ff02ff79a7 */ /* 0x0043e400081004ff */
[----:B------:R-:W-:-:S04]  /*0dc0*/  ISETP.NE.AND P0, PT, R15, RZ, PT ;  /* 0x000000ff0f00720c */ /* 0x000fc80003f05270 */
[----:B-----5:R-:W-:-:S04]  /*0dd0*/  SEL R3, RZ, 0x1, P0 ;  /* 0x00000001ff037807 */ /* 0x020fc80000000000 */
[----:B------:R-:W-:Y:S01]  /*0de0*/  LOP3.LUT R16, R16, R3, RZ, 0x3c, !PT ;  /* 0x0000000310107212 */ /* 0x000fe200078e3cff */
[----:B------:R-:W-:Y:S06]  /*0df0*/  BRA.U UP0, `(.L_x_16) ;  /* 0xfffffff900fc7547 */ /* 0x000fec000b83ffff */
[----:B------:R-:W-:-:S13]  /*0e00*/  ISETP.NE.AND P0, PT, R25, UR5, PT ;  /* 0x0000000519007c0c */ /* 0x000fda000bf05270 */
[----:B------:R-:W-:Y:S05]  /*0e10*/  @!P0 EXIT ;  /* 0x000000000000894d */ /* 0x000fea0003800000 */
[----:B------:R-:W-:Y:S01]  /*0e20*/  UIADD3 UR5, UPT, UPT, UR5, 0x1, URZ ;  /* 0x0000000105057890 */ /* 0x000fe2000fffe0ff */
[----:B------:R-:W-:Y:S05]  /*0e30*/  BRA `(.L_x_17) ;  /* 0xfffffff800dc7947 */ /* 0x000fea000383ffff */
.L_x_12:
[----:B-1----:R-:W-:-:S09]  /*0e40*/  UISETP.NE.AND UP0, UPT, UR5, URZ, UPT ;  /* 0x000000ff0500728c */ /* 0x002fd2000bf05270 */
[----:B------:R-:W-:Y:S05]  /*0e50*/  BRA.U UP0, `(.L_x_13) ;  /* 0x0000002100087547 */ /* 0x000fea000b800000 */
[----:B------:R-:W1:Y:S01]  /*0e60*/  S2UR UR4, SR_CTAID.X ;  /* 0x00000000000479c3 */ /* 0x000e620000002500 */
[----:B------:R-:W-:Y:S02]  /*0e70*/  UMOV UR8, 0x400 ;  /* 0x0000040000087882 */ /* 0x000fe40000000000 */
[----:B------:R-:W-:-:S04]  /*0e80*/  ULEA UR8, UR5, UR8, 0x18 ;  /* 0x0000000805087291 */ /* 0x000fc8000f8ec0ff */
[----:B------:R-:W-:Y:S02]  /*0e90*/  UIADD3 UR5, UPT, UPT, UR8, 0x14000, URZ ;  /* 0x0001400008057890 */ /* 0x000fe4000fffe0ff */
[----:B------:R-:W-:Y:S02]  /*0ea0*/  UIADD3 UR6, UPT, UPT, UR8, 0x4000, URZ ;  /* 0x0000400008067890 */ /* 0x000fe4000fffe0ff */
[----:B------:R-:W-:Y:S02]  /*0eb0*/  USHF.R.U32.HI UR5, URZ, 0x4, UR5 ;  /* 0x00000004ff057899 */ /* 0x000fe40008011605 */
[----:B------:R-:W-:Y:S02]  /*0ec0*/  USHF.R.U32.HI UR6, URZ, 0x4, UR6 ;  /* 0x00000004ff067899 */ /* 0x000fe40008011606 */
[----:B------:R-:W-:Y:S01]  /*0ed0*/  ULOP3.LUT UR5, UR5, 0x3fc0, URZ, 0xc0, !UPT ;  /* 0x00003fc005057892 */ /* 0x000fe2000f8ec0ff */
[----:B-1----:R-:W-:-:S13]  /*0ee0*/  ISETP.LE.U32.AND P0, PT, R22, UR4, PT ;  /* 0x0000000416007c0c */ /* 0x002fda000bf03070 */
[----:B------:R-:W-:Y:S05]  /*0ef0*/  @P0 EXIT ;  /* 0x000000000000094d */ /* 0x000fea0003800000 */
[----:B------:R-:W-:Y:S01]  /*0f00*/  ULOP3.LUT UR4, URZ, UR4, URZ, 0x33, !UPT ;  /* 0x00000004ff047292 */ /* 0x000fe2000f8e33ff */
[----:B------:R-:W-:Y:S01]  /*0f10*/  IMAD.U32 R8, RZ, RZ, UR5 ;  /* 0x00000005ff087e24 */ /* 0x000fe2000f8e00ff */
[----:B------:R-:W-:Y:S01]  /*0f20*/  ULOP3.LUT UR6, UR6, 0x3fc0, URZ, 0xc0, !UPT ;  /* 0x00003fc006067892 */ /* 0x000fe2000f8ec0ff */
[C---:B------:R-:W-:Y:S01]  /*0f30*/  ISETP.GE.U32.AND P0, PT, R21.reuse, 0x4, PT ;  /* 0x000000041500780c */ /* 0x040fe20003f06070 */
[----:B------:R-:W-:Y:S01]  /*0f40*/  IMAD.MOV.U32 R4, RZ, RZ, RZ ;  /* 0x000000ffff047224 */ /* 0x000fe200078e00ff */
[----:B------:R-:W-:Y:S01]  /*0f50*/  UMOV UR18, URZ ;  /* 0x000000ff00127c82 */ /* 0x000fe20008000000 */
[----:B------:R-:W-:Y:S01]  /*0f60*/  VIADD R3, R22, UR4 ;  /* 0x0000000416037c36 */ /* 0x000fe20008000000 */
[----:B------:R-:W-:Y:S01]  /*0f70*/  UMOV UR15, URZ ;  /* 0x000000ff000f7c82 */ /* 0x000fe20008000000 */
[C---:B------:R-:W-:Y:S01]  /*0f80*/  IMAD R8, R21.reuse, 0x700, R8 ;  /* 0x0000070015087824 */ /* 0x040fe200078e0208 */
[----:B------:R-:W-:Y:S01]  /*0f90*/  LEA R9, R21, UR6, 0xa ;  /* 0x0000000615097c11 */ /* 0x000fe2000f8e50ff */
[----:B------:R-:W-:Y:S01]  /*0fa0*/  IMAD.HI.U32 R3, R3, 0x38e38e39, RZ ;  /* 0x38e38e3903037827 */ /* 0x000fe200078e00ff */
[----:B------:R-:W-:Y:S01]  /*0fb0*/  UMOV UR6, 0x1c0 ;  /* 0x000001c000067882 */ /* 0x000fe20000000000 */
[----:B------:R-:W-:Y:S01]  /*0fc0*/  UMOV UR7, 0x1c4 ;  /* 0x000001c400077882 */ /* 0x000fe20000000000 */
[----:B------:R-:W-:Y:S01]  /*0fd0*/  SEL R9, R9, RZ, !P0 ;  /* 0x000000ff09097207 */ /* 0x000fe20004000000 */
[----:B------:R-:W-:Y:S01]  /*0fe0*/  UMOV UR4, 0x1c0 ;  /* 0x000001c000047882 */ /* 0x000fe20000000000 */
[----:B------:R-:W-:Y:S01]  /*0ff0*/  SEL R8, R8, RZ, !P0 ;  /* 0x000000ff08087207 */ /* 0x000fe20004000000 */
[----:B------:R-:W-:Y:S01]  /*1000*/  UMOV UR5, 0x1c4 ;  /* 0x000001c400057882 */ /* 0x000fe20000000000 */
[----:B------:R-:W-:-:S07]  /*1010*/  SHF.R.U32.HI R3, RZ, 0x5, R3 ;  /* 0x00000005ff037819 */ /* 0x000fce0000011603 */
.L_x_24:
[----:B------:R-:W-:Y:S01]  /*1020*/  USHF.R.U32.HI UR10, URZ, 0x1, UR18 ;  /* 0x00000001ff0a7899 */ /* 0x000fe20008011612 */
[----:B------:R-:W-:Y:S01]  /*1030*/  HFMA2 R7, -RZ, RZ, 0, 5.9604644775390625e-08 ;  /* 0x00000001ff077431 */ /* 0x000fe200000001ff */
[----:B------:R-:W-:Y:S02]  /*1040*/  USHF.L.U32 UR9, UR18, 0x3, URZ ;  /* 0x0000000312097899 */ /* 0x000fe400080006ff */
[----:B------:R-:W-:Y:S02]  /*1050*/  ULOP3.LUT UR10, UR10, 0x1, URZ, 0xc, !UPT ;  /* 0x000000010a0a7892 */ /* 0x000fe4000f8e0cff */
[----:B------:R-:W-:Y:S02]  /*1060*/  ULOP3.LUT UR9, UR9, 0x8, URZ, 0xc0, !UPT ;  /* 0x0000000809097892 */ /* 0x000fe4000f8ec0ff */
[----:B------:R-:W-:Y:S02]  /*1070*/  USHF.L.U32 UR10, UR10, 0x1f, URZ ;  /* 0x0000001f0a0a7899 */ /* 0x000fe400080006ff */
[----:B------:R-:W-:-:S02]  /*1080*/  ULOP3.LUT UR12, UR18, 0x1, URZ, 0xc0, !UPT ;  /* 0x00000001120c7892 */ /* 0x000fc4000f8ec0ff */
[----:B------:R-:W-:Y:S01]  /*1090*/  MOV R0, UR9 ;  /* 0x0000000900007c02 */ /* 0x000fe20008000f00 */
[----:B------:R-:W-:Y:S01]  /*10a0*/  UIADD3 UR9, UPT, UPT, UR8, UR9, URZ ;  /* 0x0000000908097290 */ /* 0x000fe2000fffe0ff */
[----:B------:R-:W-:Y:S01]  /*10b0*/  MOV R5, UR10 ;  /* 0x0000000a00057c02 */ /* 0x000fe20008000f00 */
[----:B------:R-:W-:Y:S02]  /*10c0*/  UIMAD UR12, UR12, 0xe0, URZ ;  /* 0x000000e00c0c78a4 */ /* 0x000fe4000f8e02ff */
[----:B------:R-:W-:Y:S01]  /*10d0*/  UIADD3 UR11, UPT, UPT, UR9, 0x31860, URZ ;  /* 0x00031860090b7890 */ /* 0x000fe2000fffe0ff */
[----:B------:R-:W1:Y:S02]  /*10e0*/  SYNCS.PHASECHK.TRANS64.TRYWAIT P0, [R0+UR8+0x31870], R5 ;  /* 0x03187005000075a7 */ /* 0x000e640008001108 */
[----:B-1----:R-:W-:Y:S09]  /*10f0*/  @!P0 BRA `(.L_x_18) ;  /* 0x0000003c00048947 */ /* 0x002ff20003800000 */
.L_x_69:
[----:B------:R-:W-:Y:S01]  /*1100*/  NOP ;  /* 0x0000000000007918 */ /* 0x000fe20000000000 */
[----:B------:R-:W-:Y:S01]  /*1110*/  UMOV UR17, 0xa ;  /* 0x0000000a00117882 */ /* 0x000fe20000000000 */
[----:B------:R-:W-:-:S05]  /*1120*/  UMOV UR16, 0xfffffff4 ;  /* 0xfffffff400107882 */ /* 0x000fca0000000000 */
.L_x_23:
[----:B------:R-:W-:Y:S01]  /*1130*/  ULEA UR13, UR15, UR8, 0x3 ;  /* 0x000000080f0d7291 */ /* 0x000fe2000f8e18ff */
[----:B-1----:R-:W-:Y:S01]  /*1140*/  SHF.L.U32 R11, R4, 0x1f, RZ ;  /* 0x0000001f040b7819 */ /* 0x002fe200000006ff */
[----:B------:R-:W-:Y:S01]  /*1150*/  UIADD3 UR14, UPT, UPT, UR16, 0xc, URZ ;  /* 0x0000000c100e7890 */ /* 0x000fe2000fffe0ff */
[----:B------:R-:W-:Y:S03]  /*1160*/  MOV R0, UR15 ;  /* 0x0000000f00007c02 */ /* 0x000fe60008000f00 */
[----:B------:R-:W-:Y:S03]  /*1170*/  ULOP3.LUT UP0, UR14, UR14, 0x2, URZ, 0xc0, !UPT ;  /* 0x000000020e0e7892 */ /* 0x000fe6000f80c0ff */
[----:B------:R-:W1:Y:S02]  /*1180*/  SYNCS.PHASECHK.TRANS64.TRYWAIT P0, [UR13+0x31840], R11 ;  /* 0x0318400bff0075a7 */ /* 0x000e64000800110d */
[----:B-12---:R-:W-:Y:S07]  /*1190*/  @!P0 BRA `(.L_x_19) ;  /* 0x0000003800fc8947 */ /* 0x006fee0003800000 */
.L_x_71:
[----:B------:R-:W-:Y:S01]  /*11a0*/  NOP ;  /* 0x0000000000007918 */ /* 0x000fe20000000000 */
[----:B------:R-:W-:Y:S05]  /*11b0*/  BRA.U UP0, `(.L_x_20) ;  /* 0x0000000100487547 */ /* 0x000fea000b800000 */
[----:B------:R-:W-:Y:S02]  /*11c0*/  ULEA UR19, UR15, UR8, 0x9 ;  /* 0x000000080f137291 */ /* 0x000fe4000f8e48ff */
[----:B------:R-:W-:Y:S02]  /*11d0*/  ULEA UR9, UR15, UR8, 0xa ;  /* 0x000000080f097291 */ /* 0x000fe4000f8e50ff */
[----:B------:R-:W-:Y:S02]  /*11e0*/  UIADD3 UR19, UPT, UPT, UR19, 0x30000, URZ ;  /* 0x0003000013137890 */ /* 0x000fe4000fffe0ff */
[----:B------:R-:W-:Y:S02]  /*11f0*/  UIADD3 UR10, UPT, UPT, UR9, 0x30800, URZ ;  /* 0x00030800090a7890 */ /* 0x000fe4000fffe0ff */
[----:B------:R-:W-:Y:S02]  /*1200*/  UIADD3 UR9, UPT, UPT, UR9, 0x30a00, URZ ;  /* 0x00030a0009097890 */ /* 0x000fe4000fffe0ff */
[----:B------:R-:W-:Y:S02]  /*1210*/  USHF.R.U32.HI UR19, URZ, 0x4, UR19 ;  /* 0x00000004ff137899 */ /* 0x000fe40008011613 */
[----:B------:R-:W-:Y:S02]  /*1220*/  USHF.R.U32.HI UR10, URZ, 0x4, UR10 ;  /* 0x00000004ff0a7899 */ /* 0x000fe4000801160a */
[----:B------:R-:W-:Y:S02]  /*1230*/  USHF.R.U32.HI UR9, URZ, 0x4, UR9 ;  /* 0x00000004ff097899 */ /* 0x000fe40008011609 */
[----:B------:R-:W-:Y:S02]  /*1240*/  ULOP3.LUT UR20, UR19, 0x3fe0, URZ, 0xc0, !UPT ;  /* 0x00003fe013147892 */ /* 0x000fe4000f8ec0ff */
[----:B------:R-:W-:Y:S02]  /*1250*/  ULOP3.LUT UR22, UR10, 0x3fc0, URZ, 0xc0, !UPT ;  /* 0x00003fc00a167892 */ /* 0x000fe4000f8ec0ff */
[----:B------:R-:W-:Y:S01]  /*1260*/  ULOP3.LUT UR24, UR9, 0x3fe0, URZ, 0xc0, !UPT ;  /* 0x00003fe009187892 */ /* 0x000fe2000f8ec0ff */
[----:B------:R-:W-:Y:S01]  /*1270*/  UMOV UR21, 0x4008 ;  /* 0x0000400800157882 */ /* 0x000fe20000000000 */
[----:B------:R-:W-:Y:S01]  /*1280*/  UMOV UR23, 0x4008 ;  /* 0x0000400800177882 */ /* 0x000fe20000000000 */
[----:B------:R-:W-:Y:S02]  /*1290*/  UMOV UR25, 0x4008 ;  /* 0x0000400800197882 */ /* 0x000fe40000000000 */
[----:B------:R2:W-:Y:S02]  /*12a0*/  UTCCP.T.S.4x32dp128bit tmem[0x1c0], gdesc[UR20] ;  /* 0x0001c014ff0079e7 */ /* 0x0005e40009100000 */
[----:B------:R2:W-:Y:S02]  /*12b0*/  UTCCP.T.S.4x32dp128bit tmem[0x1c4], gdesc[UR22] ;  /* 0x0001c416ff0079e7 */ /* 0x0005e40009100000 */
[----:B------:R2:W-:Y:S01]  /*12c0*/  UTCCP.T.S.4x32dp128bit tmem[0x1c8], gdesc[UR24] ;  /* 0x0001c818ff0079e7 */ /* 0x0005e20009100000 */
[----:B------:R-:W-:Y:S02]  /*12d0*/  NOP ;  /* 0x0000000000007918 */ /* 0x000fe40000000000 */
.L_x_20:
[----:B------:R-:W-:Y:S01]  /*12e0*/  UISETP.NE.AND UP0, UPT, UR15, 0x3, UPT ;  /* 0x000000030f00788c */ /* 0x000fe2000bf05270 */
[----:B------:R-:W-:Y:S01]  /*12f0*/  SHFL.IDX PT, R5, R8, R0, 0x1f ;  /* 0x00001f0008057589 */ /* 0x000fe200000e0000 */
[----:B------:R-:W-:Y:S01]  /*1300*/  UIADD3 UR10, UPT, UPT, UR15, 0x1, URZ ;  /* 0x000000010f0a7890 */ /* 0x000fe2000fffe0ff */
[----:B------:R-:W-:Y:S03]  /*1310*/  NOP ;  /* 0x0000000000007918 */ /* 0x000fe60000000000 */
[----:B------:R-:W-:Y:S03]  /*1320*/  USEL UR10, UR10, URZ, UP0 ;  /* 0x000000ff0a0a7287 */ /* 0x000fe60008000000 */
[----:B-1----:R-:W1:Y:S01]  /*1330*/  SHFL.IDX PT, R2, R9, R0, 0x1f ;  /* 0x00001f0009027589 */ /* 0x002e6200000e0000 */
[----:B------:R-:W-:Y:S02]  /*1340*/  USHF.L.U32 UR15, UR14, 0x4, URZ ;  /* 0x000000040e0f7899 */ /* 0x000fe400080006ff */
[----:B------:R-:W-:Y:S02]  /*1350*/  ULEA UR9, UR10, UR8, 0x3 ;  /* 0x000000080a097291 */ /* 0x000fe4000f8e18ff */
[----:B------:R-:W-:Y:S01]  /*1360*/  ULEA UR14, UR14, 0x8b8, 0xd ;  /* 0x000008b80e0e7891 */ /* 0x000fe2000f8e68ff */
[----:B------:R-:W-:Y:S01]  /*1370*/  ISETP.NE.AND P0, PT, RZ, UR10, PT ;  /* 0x0000000aff007c0c */ /* 0x000fe2000bf05270 */
[----:B------:R-:W-:Y:S01]  /*1380*/  UISETP.NE.AND UP0, UPT, UR16, -0xc, UPT ;  /* 0xfffffff41000788c */ /* 0x000fe2000bf05270 */
[----:B------:R-:W-:Y:S01]  /*1390*/  IMAD.U32 R10, RZ, RZ, UR10 ;  /* 0x0000000aff0a7e24 */ /* 0x000fe2000f8e00ff */
[----:B------:R-:W-:Y:S02]  /*13a0*/  UPRMT UR15, UR15, 0x5410, UR14 ;  /* 0x000054100f0f7896 */ /* 0x000fe4000800000e */
[----:B------:R-:W-:Y:S01]  /*13b0*/  UIADD3 UR13, UPT, UPT, UR13, 0x31820, URZ ;  /* 0x000318200d0d7890 */ /* 0x000fe2000fffe0ff */
[----:B------:R-:W-:Y:S01]  /*13c0*/  UMOV UR14, URZ ;  /* 0x000000ff000e7c82 */ /* 0x000fe20008000000 */
[----:B--2---:R-:W-:Y:S01]  /*13d0*/  UMOV UR23, 0x40004040 ;  /* 0x4000404000177882 */ /* 0x004fe20000000000 */
[----:B------:R-:W-:Y:S01]  /*13e0*/  UMOV UR21, 0x40004040 ;  /* 0x4000404000157882 */ /* 0x000fe20000000000 */
[----:B------:R-:W-:Y:S01]  /*13f0*/  UMOV UR27, 0x40004040 ;  /* 0x40004040001b7882 */ /* 0x000fe20000000000 */
[----:B------:R-:W-:Y:S01]  /*1400*/  UMOV UR25, 0x40004040 ;  /* 0x4000404000197882 */ /* 0x000fe20000000000 */
[----:B------:R-:W-:Y:S01]  /*1410*/  UMOV UR31, 0x40004040 ;  /* 0x40004040001f7882 */ /* 0x000fe20000000000 */
[----:B------:R-:W-:Y:S01]  /*1420*/  UMOV UR29, 0x40004040 ;  /* 0x40004040001d7882 */ /* 0x000fe20000000000 */
[----:B------:R-:W-:Y:S01]  /*1430*/  UMOV UR35, 0x40004040 ;  /* 0x4000404000237882 */ /* 0x000fe20000000000 */
[----:B------:R-:W-:Y:S01]  /*1440*/  UMOV UR33, 0x40004040 ;  /* 0x4000404000217882 */ /* 0x000fe20000000000 */
[----:B-1----:R-:W-:Y:S02]  /*1450*/  R2UR UR22, R2 ;  /* 0x00000000021672ca */ /* 0x002fe400000e0000 */
[----:B------:R-:W-:Y:S02]  /*1460*/  R2UR UR20, R5 ;  /* 0x00000000051472ca */ /* 0x000fe400000e0000 */
[----:B------:R-:W-:Y:S04]  /*1470*/  SEL R5, RZ, 0x1, P0 ;  /* 0x00000001ff057807 */ /* 0x000fe80000000000 */
[----:B------:R-:W-:Y:S05]  /*1480*/  LOP3.LUT R4, R4, R5, RZ, 0x3c, !PT ;  /* 0x0000000504047212 */ /* 0x000fea00078e3cff */
[----:B------:R-:W-:Y:S01]  /*1490*/  UIADD3 UR26, UPT, UPT, UR22, 0x2, URZ ;  /* 0x00000002161a7890 */ /* 0x000fe2000fffe0ff */
[----:B------:R-:W-:Y:S01]  /*14a0*/  IMAD.U32 R13, R4, -0x80000000, RZ ;  /* 0x80000000040d7824 */ /* 0x000fe200078e00ff */
[----:B------:R-:W-:Y:S01]  /*14b0*/  UIADD3 UR24, UPT, UPT, UR20, 0x2, URZ ;  /* 0x0000000214187890 */ /* 0x000fe2000fffe0ff */
[----:B------:R1:W-:Y:S01]  /*14c0*/  UTCQMMA gdesc[UR22], gdesc[UR20], tmem[UR12], tmem[UR14], idesc[UR15], tmem[UR6], UP0 ;  /* 0x00060e1416007dea */ /* 0x0003e2000800030c */
[----:B------:R-:W-:Y:S02]  /*14d0*/  UIADD3 UR30, UPT, UPT, UR22, 0x4, URZ ;  /* 0x00000004161e7890 */ /* 0x000fe4000fffe0ff */
[----:B------:R-:W-:Y:S02]  /*14e0*/  UIADD3 UR28, UPT, UPT, UR20, 0x4, URZ ;  /* 0x00000004141c7890 */ /* 0x000fe4000fffe0ff */
[----:B------:R-:W-:Y:S02]  /*14f0*/  UIADD3 UR34, UPT, UPT, UR22, 0x6, URZ ;  /* 0x0000000616227890 */ /* 0x000fe4000fffe0ff */
[----:B------:R-:W-:Y:S01]  /*1500*/  UIADD3 UR32, UPT, UPT, UR20, 0x6, URZ ;  /* 0x0000000614207890 */ /* 0x000fe2000fffe0ff */
[----:B------:R1:W-:Y:S04]  /*1510*/  UTCQMMA gdesc[UR26], gdesc[UR24], tmem[UR12], tmem[UR14], idesc[UR15], tmem[UR6], UPT ;  /* 0x00060e181a007dea */ /* 0x0003e8000b80030c */
[----:B------:R1:W-:Y:S04]  /*1520*/  UTCQMMA gdesc[UR30], gdesc[UR28], tmem[UR12], tmem[UR14], idesc[UR15], tmem[UR6], UPT ;  /* 0x00060e1c1e007dea */ /* 0x0003e8000b80030c */
[----:B------:R1:W-:Y:S01]  /*1530*/  UTCQMMA gdesc[UR34], gdesc[UR32], tmem[UR12], tmem[UR14], idesc[UR15], tmem[UR6], UPT ;  /* 0x00060e2022007dea */ /* 0x0003e2000b80030c */
[----:B------:R1:W-:Y:S01]  /*1540*/  UTCBAR [UR13], URZ ;  /* 0x000000ff0d0073e9 */ /* 0x0003e200080000ff */
[----:B------:R-:W2:Y:S02]  /*1550*/  SYNCS.PHASECHK.TRANS64.TRYWAIT P0, [UR9+0x31840], R13 ;  /* 0x0318400dff0075a7 */ /* 0x000ea40008001109 */
[----:B-12---:R-:W-:Y:S05]  /*1560*/  @!P0 BRA `(.L_x_21) ;  /* 0x0000003800248947 */ /* 0x006fea0003800000 */
.L_x_73:
[----:B------:R-:W-:Y:S01]  /*1570*/  ELECT P0, URZ, PT ;  /* 0x0000000000ff782f */ /* 0x000fe20003800000 */
[----:B------:R-:W-:Y:S01]  /*1580*/  SHFL.IDX PT, R2, R9, R10, 0x1f ;  /* 0x00001f0a09027589 */ /* 0x000fe200000e0000 */
[----:B------:R-:W-:Y:S02]  /*1590*/  UIADD3 UR9, UPT, UPT, UR9, 0x31820, URZ ;  /* 0x0003182009097890 */ /* 0x000fe4000fffe0ff */
[----:B------:R-:W-:Y:S05]  /*15a0*/  UISETP.NE.AND UP0, UPT, UR16, -0x2, UPT ;  /* 0xfffffffe1000788c */ /* 0x000fea000bf05270 */
[----:B-1----:R-:W1:Y:S01]  /*15b0*/  SHFL.IDX PT, R0, R8, R10, 0x1f ;  /* 0x00001f0a08007589 */ /* 0x002e6200000e0000 */
[----:B------:R-:W-:Y:S01]  /*15c0*/  NOP ;  /* 0x0000000000007918 */ /* 0x000fe20000000000 */
[----:B------:R-:W-:Y:S02]  /*15d0*/  NOP ;  /* 0x0000000000007918 */ /* 0x000fe40000000000 */
[C---:B------:R-:W-:Y:S01]  /*15e0*/  @P0 IMAD.SHL.U32 R5, R7.reuse, 0x2000, RZ ;  /* 0x0000200007050824 */ /* 0x040fe200078e00ff */
[----:B------:R-:W-:Y:S01]  /*15f0*/  UMOV UR21, 0x40004040 ;  /* 0x4000404000157882 */ /* 0x000fe20000000000 */
[----:B------:R-:W-:Y:S01]  /*1600*/  @P0 IMAD.SHL.U32 R6, R7, 0x10, RZ ;  /* 0x0000001007060824 */ /* 0x000fe200078e00ff */
[----:B------:R-:W-:Y:S01]  /*1610*/  UMOV UR15, 0x40004040 ;  /* 0x40004040000f7882 */ /* 0x000fe20000000000 */
[----:B------:R-:W-:Y:S01]  /*1620*/  UMOV UR27, 0x40004040 ;  /* 0x40004040001b7882 */ /* 0x000fe20000000000 */
[----:B------:R-:W-:Y:S01]  /*1630*/  @P0 LOP3.LUT R5, R5, 0x6000, RZ, 0xc0, !PT ;  /* 0x0000600005050812 */ /* 0x000fe200078ec0ff */
[----:B------:R-:W-:Y:S01]  /*1640*/  UMOV UR25, 0x40004040 ;  /* 0x4000404000197882 */ /* 0x000fe20000000000 */
[----:B------:R-:W-:Y:S01]  /*1650*/  @P0 LOP3.LUT R6, R6, 0x30, RZ, 0xc0, !PT ;  /* 0x0000003006060812 */ /* 0x000fe200078ec0ff */
[----:B------:R-:W-:Y:S01]  /*1660*/  UMOV UR31, 0x40004040 ;  /* 0x40004040001f7882 */ /* 0x000fe20000000000 */
[----:B------:R-:W-:Y:S01]  /*1670*/  @P0 LOP3.LUT R5, R5, 0x8b8, RZ, 0xfc, !PT ;  /* 0x000008b805050812 */ /* 0x000fe200078efcff */
[----:B------:R-:W-:Y:S01]  /*1680*/  UMOV UR29, 0x40004040 ;  /* 0x40004040001d7882 */ /* 0x000fe20000000000 */
[----:B------:R-:W-:Y:S01]  /*1690*/  UMOV UR35, 0x40004040 ;  /* 0x4000404000237882 */ /* 0x000fe20000000000 */
[----:B------:R-:W-:Y:S01]  /*16a0*/  UMOV UR33, 0x40004040 ;  /* 0x4000404000217882 */ /* 0x000fe20000000000 */
[----:B------:R-:W-:Y:S02]  /*16b0*/  @P0 PRMT R5, R6, 0x5410, R5 ;  /* 0x0000541006050816 */ /* 0x000fe40000000005 */
[----:B-1----:R-:W-:Y:S01]  /*16c0*/  R2UR UR14, R0 ;  /* 0x00000000000e72ca */ /* 0x002fe200000e0000 */
[----:B------:R-:W-:Y:S01]  /*16d0*/  @P0 IMAD.MOV.U32 R10, RZ, RZ, RZ ;  /* 0x000000ffff0a0224 */ /* 0x000fe200078e00ff */
[----:B------:R-:W-:Y:S02]  /*16e0*/  @P0 R2UR UR13, R5 ;  /* 0x00000000050d02ca */ /* 0x000fe400000e0000 */
[----:B------:R-:W-:Y:S02]  /*16f0*/  R2UR UR20, R2 ;  /* 0x00000000021472ca */ /* 0x000fe400000e0000 */
[----:B------:R-:W-:Y:S07]  /*1700*/  @P0 R2UR UR22, R10 ;  /* 0x000000000a1602ca */ /* 0x000fee00000e0000 */
[----:B------:R-:W-:Y:S02]  /*1710*/  UIADD3 UR24, UPT, UPT, UR14, 0x2, URZ ;  /* 0x000000020e187890 */ /* 0x000fe4000fffe0ff */
[----:B------:R-:W-:Y:S01]  /*1720*/  UIADD3 UR28, UPT, UPT, UR14, 0x4, URZ ;  /* 0x000000040e1c7890 */ /* 0x000fe2000fffe0ff */
[----:B------:R-:W-:Y:S01]  /*1730*/  IMAD.U32 R11, RZ, RZ, UR13 ;  /* 0x0000000dff0b7e24 */ /* 0x000fe2000f8e00ff */
[----:B------:R-:W-:Y:S02]  /*1740*/  UIADD3 UR26, UPT, UPT, UR20, 0x2, URZ ;  /* 0x00000002141a7890 */ /* 0x000fe4000fffe0ff */
[----:B------:R-:W-:Y:S02]  /*1750*/  UIADD3 UR30, UPT, UPT, UR20, 0x4, URZ ;  /* 0x00000004141e7890 */ /* 0x000fe4000fffe0ff */
[----:B------:R-:W-:Y:S01]  /*1760*/  @P0 R2UR UR23, R11 ;  /* 0x000000000b1702ca */ /* 0x000fe200000e0000 */
[----:B------:R-:W-:Y:S02]  /*1770*/  UIADD3 UR34, UPT, UPT, UR20, 0x6, URZ ;  /* 0x0000000614227890 */ /* 0x000fe4000fffe0ff */
[----:B------:R-:W-:Y:S10]  /*1780*/  UIADD3 UR32, UPT, UPT, UR14, 0x6, URZ ;  /* 0x000000060e207890 */ /* 0x000ff4000fffe0ff */
[----:B------:R1:W-:Y:S01]  /*1790*/  UTCQMMA gdesc[UR20], gdesc[UR14], tmem[UR12], tmem[UR22], idesc[UR23], tmem[UR4], UPT ;  /* 0x0004160e14007dea */ /* 0x0003e2000b80030c */
[----:B------:R1:W-:Y:S01]  /*17a0*/  UTCQMMA gdesc[UR26], gdesc[UR24], tmem[UR12], tmem[UR22], idesc[UR23], tmem[UR4], UPT ;  /* 0x000416181a007dea */ /* 0x0003e2000b80030c */
[----:B------:R1:W-:Y:S01]  /*17b0*/  UTCQMMA gdesc[UR30], gdesc[UR28], tmem[UR12], tmem[UR22], idesc[UR23], tmem[UR4], UPT ;  /* 0x0004161c1e007dea */ /* 0x0003e2000b80030c */
[----:B------:R1:W-:Y:S01]  /*17c0*/  UTCQMMA gdesc[UR34], gdesc[UR32], tmem[UR12], tmem[UR22], idesc[UR23], tmem[UR4], UPT ;  /* 0x0004162022007dea */ /* 0x0003e2000b80030c */
[----:B------:R1:W-:Y:S01]  /*17d0*/  UTCBAR [UR9], URZ ;  /* 0x000000ff090073e9 */ /* 0x0003e200080000ff */
[----:B------:R-:W-:Y:S05]  /*17e0*/  BRA.U UP0, `(.L_x_22) ;  /* 0x0000000100087547 */ /* 0x000fea000b800000 */
[----:B------:R2:W-:Y:S01]  /*17f0*/  UTCBAR [UR11], URZ ;  /* 0x000000ff0b0073e9 */ /* 0x0005e200080000ff */
[----:B------:R-:W-:Y:S01]  /*1800*/  NOP ;  /* 0x0000000000007918 */ /* 0x000fe20000000000 */
.L_x_22:
[----:B------:R-:W-:Y:S01]  /*1810*/  UISETP.NE.AND UP0, UPT, UR10, 0x3, UPT ;  /* 0x000000030a00788c */ /* 0x000fe2000bf05270 */
[----:B------:R-:W-:Y:S01]  /*1820*/  VIADD R7, R7, 0x2 ;  /* 0x0000000207077836 */ /* 0x000fe20000000000 */
[----:B------:R-:W-:Y:S02]  /*1830*/  UIADD3 UR10, UPT, UPT, UR10, 0x1, URZ ;  /* 0x000000010a0a7890 */ /* 0x000fe4000fffe0ff */
[----:B------:R-:W-:Y:S02]  /*1840*/  UIADD3 UR17, UPT, UPT, UR17, -0x2, URZ ;  /* 0xfffffffe11117890 */ /* 0x000fe4000fffe0ff */
[----:B-1----:R-:W-:Y:S02]  /*1850*/  USEL UR15, UR10, URZ, UP0 ;  /* 0x000000ff0a0f7287 */ /* 0x002fe40008000000 */
[----:B------:R-:W-:Y:S02]  /*1860*/  UISETP.NE.AND UP0, UPT, UR17, -0x2, UPT ;  /* 0xfffffffe1100788c */ /* 0x000fe4000bf05270 */
[----:B------:R-:W-:Y:S02]  /*1870*/  UIADD3 UR16, UPT, UPT, UR16, 0x2, URZ ;  /* 0x0000000210107890 */ /* 0x000fe4000fffe0ff */
[----:B------:R-:W-:Y:S04]  /*1880*/  ISETP.NE.AND P0, PT, RZ, UR15, PT ;  /* 0x0000000fff007c0c */ /* 0x000fe8000bf05270 */
[----:B------:R-:W-:Y:S04]  /*1890*/  SEL R5, RZ, 0x1, P0 ;  /* 0x00000001ff057807 */ /* 0x000fe80000000000 */
[----:B------:R-:W-:Y:S01]  /*18a0*/  LOP3.LUT R4, R4, R5, RZ, 0x3c, !PT ;  /* 0x0000000504047212 */ /* 0x000fe200078e3cff */
[----:B------:R-:W-:Y:S06]  /*18b0*/  BRA.U UP0, `(.L_x_23) ;  /* 0xfffffff9001c7547 */ /* 0x000fec000b83ffff */
[----:B------:R-:W-:-:S13]  /*18c0*/  ISETP.NE.AND P0, PT, R3, UR18, PT ;  /* 0x0000001203007c0c */ /* 0x000fda000bf05270 */
[----:B--2---:R-:W-:Y:S05]  /*18d0*/  @!P0 EXIT ;  /* 0x000000000000894d */ /* 0x004fea0003800000 */
[----:B------:R-:W-:Y:S01]  /*18e0*/  UIADD3 UR18, UPT, UPT, UR18, 0x1, URZ ;  /* 0x0000000112127890 */ /* 0x000fe2000fffe0ff */
[----:B------:R-:W-:Y:S11]  /*18f0*/  BRA `(.L_x_24) ;  /* 0xfffffff400c87947 */ /* 0x000ff6000383ffff */
.L_x_11:
[----:B------:R-:W-:-:S13]  /*1900*/  ELECT P0, URZ, PT ;  /* 0x0000000000ff782f */ /* 0x000fda0003800000 */
[----:B------:R-:W-:Y:S05]  /*1910*/  @!P0 BRA `(.L_x_13) ;  /* 0x0000001400588947 */ /* 0x000fea0003800000 */
[----:B------:R-:W1:Y:S02]  /*1920*/  S2UR UR4, SR_CTAID.X ;  /* 0x00000000000479c3 */ /* 0x000e640000002500 */
[----:B-1----:R-:W-:-:S13]  /*1930*/  ISETP.LE.U32.AND P0, PT, R22, UR4, PT ;  /* 0x0000000416007c0c */ /* 0x002fda000bf03070 */
[----:B------:R-:W-:Y:S05]  /*1940*/  @P0 EXIT ;  /* 0x000000000000094d */ /* 0x000fea0003800000 */
[----:B------:R-:W1:Y:S01]  /*1950*/  S2R R0, SR_CgaCtaId ;  /* 0x0000000000007919 */ /* 0x000e620000008800 */
[----:B------:R-:W-:Y:S01]  /*1960*/  IMAD.U32 R5, RZ, RZ, UR4 ;  /* 0x00000004ff057e24 */ /* 0x000fe2000f8e00ff */
[----:B------:R-:W2:Y:S01]  /*1970*/  LDC.64 R8, c[0x0][0x348] ;  /* 0x0000d200ff087b82 */ /* 0x000ea20000000a00 */
[----:B------:R-:W-:-:S03]  /*1980*/  IMAD.MOV.U32 R10, RZ, RZ, 0x1 ;  /* 0x00000001ff0a7424 */ /* 0x000fc600078e00ff */
[----:B------:R-:W-:Y:S02]  /*1990*/  LOP3.LUT R3, RZ, R5, RZ, 0x33, !PT ;  /* 0x00000005ff037212 */ /* 0x000fe400078e33ff */
[----:B------:R-:W-:-:S03]  /*19a0*/  PRMT R4, R5, 0x7610, R4 ;  /* 0x0000761005047816 */ /* 0x000fc60000000004 */
[----:B------:R-:W-:Y:S01]  /*19b0*/  IMAD.IADD R2, R22, 0x1, R3 ;  /* 0x0000000116027824 */ /* 0x000fe200078e0203 */
[----:B------:R-:W-:-:S03]  /*19c0*/  MOV R3, 0x400 ;  /* 0x0000040000037802 */ /* 0x000fc60000000f00 */
[----:B------:R-:W-:-:S05]  /*19d0*/  IMAD.HI.U32 R2, R2, 0x38e38e39, RZ ;  /* 0x38e38e3902027827 */ /* 0x000fca00078e00ff */
[----:B------:R-:W-:-:S05]  /*19e0*/  SHF.R.U32.HI R2, RZ, 0x5, R2 ;  /* 0x00000005ff027819 */ /* 0x000fca0000011602 */
[----:B------:R-:W-:Y:S01]  /*19f0*/  IMAD.MOV R2, RZ, RZ, -R2 ;  /* 0x000000ffff027224 */ /* 0x000fe200078e0a02 */
[----:B-1----:R-:W-:-:S07]  /*1a00*/  LEA R0, R0, R3, 0x18 ;  /* 0x0000000300007211 */ /* 0x002fce00078ec0ff */
.L_x_37:
[----:B------:R-:W-:Y:S01]  /*1a10*/  SHF.R.U32.HI R16, RZ, 0x5, R5 ;  /* 0x00000005ff107819 */ /* 0x000fe20000011605 */
[----:B------:R-:W-:Y:S05]  /*1a20*/  YIELD ;  /* 0x0000000000007946 */ /* 0x000fea0003800000 */
[----:B------:R-:W-:Y:S01]  /*1a30*/  IMAD.HI.U32 R16, R16, 0x4a7904b, RZ ;  /* 0x04a7904b10107827 */ /* 0x000fe200078e00ff */
[----:B------:R-:W-:-:S03]  /*1a40*/  MOV R6, 0x1ae0 ;  /* 0x00001ae000067802 */ /* 0x000fc60000000f00 */
[C---:B------:R-:W-:Y:S01]  /*1a50*/  IMAD R35, R16.reuse, -0x10, R31 ;  /* 0xfffffff010237824 */ /* 0x040fe200078e021f */
[----:B------:R-:W-:-:S04]  /*1a60*/  PRMT R3, R16, 0x9910, RZ ;  /* 0x0000991010037816 */ /* 0x000fc800000000ff */
[----:B------:R-:W-:Y:S01]  /*1a70*/  VIMNMX.U32 R35, PT, PT, R35, 0x10, PT ;  /* 0x0000001023237848 */ /* 0x000fe20003fe0000 */
[----:B------:R-:W-:-:S04]  /*1a80*/  IMAD R3, R3, 0x6e0, RZ ;  /* 0x000006e003037824 */ /* 0x000fc800078e02ff */
[----:B------:R-:W-:-:S05]  /*1a90*/  IMAD.MOV R13, RZ, RZ, -R3 ;  /* 0x000000ffff0d7224 */ /* 0x000fca00078e0a03 */
[----:B------:R-:W-:-:S05]  /*1aa0*/  PRMT R13, R13, 0x7710, RZ ;  /* 0x000077100d0d7816 */ /* 0x000fca00000000ff */
[----:B------:R-:W-:-:S05]  /*1ab0*/  IMAD.IADD R13, R13, 0x1, R4 ;  /* 0x000000010d0d7824 */ /* 0x000fca00078e0204 */
[----:B-12---:R-:W-:Y:S02]  /*1ac0*/  LOP3.LUT R11, R13, 0xffff, RZ, 0xc0, !PT ;  /* 0x0000ffff0d0b7812 */ /* 0x006fe400078ec0ff */
[----:B--2---:R-:W-:Y:S05]  /*1ad0*/  CALL.REL.NOINC `($__internal_3_$__cuda_sm20_div_u16) ;  /* 0x0000003800707944 */ /* 0x004fea0003c00000 */
[----:B------:R-:W-:Y:S01]  /*1ae0*/  IMAD.U32 R3, R10, -0x80000000, RZ ;  /* 0x800000000a037824 */ /* 0x000fe200078e00ff */
[----:B------:R-:W-:Y:S01]  /*1af0*/  PRMT R35, R35, 0x9910, RZ ;  /* 0x0000991023237816 */ /* 0x000fe200000000ff */
[----:B------:R-:W-:Y:S01]  /*1b00*/  VIADD R26, R0, 0x31800 ;  /* 0x00031800001a7836 */ /* 0x000fe20000000000 */
[C---:B------:R-:W-:Y:S01]  /*1b10*/  PRMT R6, R36.reuse, 0x9910, RZ ;  /* 0x0000991024067816 */ /* 0x040fe200000000ff */
[----:B------:R-:W1:Y:S01]  /*1b20*/  SYNCS.PHASECHK.TRANS64.TRYWAIT P4, [R0+URZ+0x31820], R3 ;  /* 0x03182003000075a7 */ /* 0x000e6200080811ff */
[----:B------:R-:W-:Y:S01]  /*1b30*/  LOP3.LUT R11, R36, 0xffff, RZ, 0xc0, !PT ;  /* 0x0000ffff240b7812 */ /* 0x000fe200078ec0ff */
[----:B------:R-:W-:Y:S01]  /*1b40*/  VIADD R25, R0, 0x30000 ;  /* 0x0003000000197836 */ /* 0x000fe20000000000 */
[C---:B------:R-:W-:Y:S01]  /*1b50*/  IADD3 R36, P3, PT, R8.reuse, 0x40, RZ ;  /* 0x0000004008247810 */ /* 0x040fe20007f7e0ff */
[----:B------:R-:W-:Y:S01]  /*1b60*/  IMAD R6, R35, R6, RZ ;  /* 0x0000000623067224 */ /* 0x000fe200078e02ff */
[C---:B------:R-:W-:Y:S01]  /*1b70*/  IADD3 R32, P1, PT, R8.reuse, 0x140, RZ ;  /* 0x0000014008207810 */ /* 0x040fe20007f3e0ff */
[----:B------:R-:W-:Y:S01]  /*1b80*/  IMAD.MOV.U32 R23, RZ, RZ, 0xb580 ;  /* 0x0000b580ff177424 */ /* 0x000fe200078e00ff */
[C---:B------:R-:W-:Y:S01]  /*1b90*/  IADD3 R34, P2, PT, R8.reuse, 0xc0, RZ ;  /* 0x000000c008227810 */ /* 0x040fe20007f5e0ff */
[----:B------:R-:W-:Y:S01]  /*1ba0*/  IMAD.MOV R6, RZ, RZ, -R6 ;  /* 0x000000ffff067224 */ /* 0x000fe200078e0a06 */
[----:B------:R-:W-:Y:S01]  /*1bb0*/  IADD3 R28, P0, PT, R8, 0x1c0, RZ ;  /* 0x000001c0081c7810 */ /* 0x000fe20007f1e0ff */
[--C-:B------:R-:W-:Y:S01]  /*1bc0*/  IMAD.X R37, RZ, RZ, R9.reuse, P3 ;  /* 0x000000ffff257224 */ /* 0x100fe200018e0609 */
[----:B------:R-:W-:Y:S01]  /*1bd0*/  IADD3 R24, PT, PT, R0, 0x30800, RZ ;  /* 0x0003080000187810 */ /* 0x000fe20007ffe0ff */
[----:B------:R-:W-:Y:S01]  /*1be0*/  IMAD R11, R11, 0xe0, RZ ;  /* 0x000000e00b0b7824 */ /* 0x000fe200078e02ff */
[----:B------:R-:W-:Y:S01]  /*1bf0*/  PRMT R6, R6, 0x7710, RZ ;  /* 0x0000771006067816 */ /* 0x000fe200000000ff */
[----:B------:R-:W-:Y:S01]  /*1c00*/  IMAD.X R33, RZ, RZ, R9, P1 ;  /* 0x000000ffff217224 */ /* 0x000fe200008e0609 */
[----:B------:R-:W-:-:S02]  /*1c10*/  IADD3.X R35, PT, PT, RZ, R9, RZ, P2, !PT ;  /* 0x00000009ff237210 */ /* 0x000fc400017fe4ff */
[----:B------:R-:W-:Y:S02]  /*1c20*/  IADD3 R6, PT, PT, R13, R6, RZ ;  /* 0x000000060d067210 */ /* 0x000fe40007ffe0ff */
[----:B------:R-:W-:Y:S02]  /*1c30*/  IADD3.X R29, PT, PT, RZ, R9, RZ, P0, !PT ;  /* 0x00000009ff1d7210 */ /* 0x000fe400007fe4ff */
[----:B------:R-:W-:Y:S01]  /*1c40*/  LOP3.LUT R7, R6, 0xffff, RZ, 0xc0, !PT ;  /* 0x0000ffff06077812 */ /* 0x000fe200078ec0ff */
[----:B------:R-:W-:-:S04]  /*1c50*/  VIADD R6, R0, 0x14000 ;  /* 0x0001400000067836 */ /* 0x000fc80000000000 */
[----:B------:R-:W-:Y:S01]  /*1c60*/  IMAD R12, R16, 0x10, R7 ;  /* 0x00000010100c7824 */ /* 0x000fe200078e0207 */
[----:B------:R-:W-:Y:S01]  /*1c70*/  IADD3 R7, PT, PT, R0, 0x4000, RZ ;  /* 0x0000400000077810 */ /* 0x000fe20007ffe0ff */
[----:B-1----:R-:W-:Y:S06]  /*1c80*/  @!P4 BRA `(.L_x_25) ;  /* 0x000000300078c947 */ /* 0x002fec0003800000 */
.L_x_75:
[----:B------:R-:W-:Y:S01]  /*1c90*/  IMAD.SHL.U32 R12, R12, 0x80, RZ ;  /* 0x000000800c0c7824 */ /* 0x000fe200078e00ff */
[----:B------:R-:W-:Y:S01]  /*1ca0*/  R2UR UR13, R26 ;  /* 0x000000001a0d72ca */ /* 0x000fe200000e0000 */
[----:B------:R-:W-:Y:S01]  /*1cb0*/  UMOV UR14, URZ ;  /* 0x000000ff000e7c82 */ /* 0x000fe20008000000 */
[----:B------:R-:W-:Y:S01]  /*1cc0*/  R2UR UR28, R36 ;  /* 0x00000000241c72ca */ /* 0x000fe200000e0000 */
[----:B------:R-:W-:Y:S01]  /*1cd0*/  UMOV UR20, 0x0 ;  /* 0x0000000000147882 */ /* 0x000fe20000000000 */
[----:B------:R-:W-:Y:S01]  /*1ce0*/  R2UR UR29, R37 ;  /* 0x00000000251d72ca */ /* 0x000fe200000e0000 */
[----:B------:R-:W-:Y:S01]  /*1cf0*/  UMOV UR21, 0x10000000 ;  /* 0x1000000000157882 */ /* 0x000fe20000000000 */
[----:B------:R-:W-:Y:S01]  /*1d00*/  R2UR UR12, R7 ;  /* 0x00000000070c72ca */ /* 0x000fe200000e0000 */
[----:B------:R-:W-:Y:S01]  /*1d10*/  UMOV UR11, URZ ;  /* 0x000000ff000b7c82 */ /* 0x000fe20008000000 */
[----:B------:R-:W-:Y:S01]  /*1d20*/  R2UR UR15, R12 ;  /* 0x000000000c0f72ca */ /* 0x000fe200000e0000 */
[----:B------:R-:W-:Y:S01]  /*1d30*/  UMOV UR18, UR14 ;  /* 0x0000000e00127c82 */ /* 0x000fe20008000000 */
        /* <DEDUP_REMOVED lines=9> */
[----:B------:R-:W-:Y:S01]  /*1dd0*/  VIADD R22, R0, 0x8000 ;  /* 0x0000800000167836 */ /* 0x000fe20000000000 */
[----:B------:R-:W-:Y:S01]  /*1de0*/  R2UR UR25, R33 ;  /* 0x00000000211972ca */ /* 0x000fe200000e0000 */
[----:B------:R2:W-:Y:S01]  /*1df0*/  UTMALDG.2D [UR12], [UR28], desc[UR20] ;  /* 0x0000140c1c0075b4 */ /* 0x0005e20008009000 */
[----:B------:R-:W-:Y:S01]  /*1e00*/  R2UR UR8, R25 ;  /* 0x00000000190872ca */ /* 0x000fe200000e0000 */
[----:B------:R-:W-:Y:S01]  /*1e10*/  UMOV UR10, UR15 ;  /* 0x0000000f000a7c82 */ /* 0x000fe20008000000 */
[----:B------:R-:W-:Y:S01]  /*1e20*/  R2UR UR22, R28 ;  /* 0x000000001c1672ca */ /* 0x000fe200000e0000 */
[----:B------:R-:W-:Y:S01]  /*1e30*/  VIADD R21, R0, 0x31808 ;  /* 0x0003180800157836 */ /* 0x000fe20000000000 */
[----:B------:R-:W-:Y:S01]  /*1e40*/  R2UR UR23, R29 ;  /* 0x000000001d1772ca */ /* 0x000fe200000e0000 */
[----:B------:R-:W-:Y:S01]  /*1e50*/  UMOV UR6, UR19 ;  /* 0x0000001300067c82 */ /* 0x000fe20008000000 */
[----:B------:R-:W-:Y:S01]  /*1e60*/  R2UR UR4, R24 ;  /* 0x00000000180472ca */ /* 0x000fe200000e0000 */
[----:B------:R2:W-:Y:S01]  /*1e70*/  UTMALDG.2D [UR16], [UR26], desc[UR20] ;  /* 0x000014101a0075b4 */ /* 0x0005e20008009000 */
[----:B------:R-:W-:-:S05]  /*1e80*/  VIADD R20, R0, 0x1b000 ;  /* 0x0001b00000147836 */ /* 0x000fca0000000000 */
[----:B------:R2:W-:Y:S06]  /*1e90*/  UTMALDG.2D [UR8], [UR24], desc[UR20] ;  /* 0x00001408180075b4 */ /* 0x0005ec0008009000 */
[----:B------:R2:W-:Y:S01]  /*1ea0*/  UTMALDG.2D [UR4], [UR22], desc[UR20] ;  /* 0x00001404160075b4 */ /* 0x0005e20008009000 */
[----:B------:R2:W-:Y:S01]  /*1eb0*/  SYNCS.ARRIVE.TRANS64 RZ, [R0+URZ+0x31800], R23 ;  /* 0x0318001700ff79a7 */ /* 0x0005e200080000ff */
[----:B------:R-:W3:Y:S02]  /*1ec0*/  SYNCS.PHASECHK.TRANS64.TRYWAIT P0, [R0+URZ+0x31828], R3 ;  /* 0x03182803000075a7 */ /* 0x000ee400080011ff */
[----:B--23--:R-:W-:Y:S05]  /*1ed0*/  @!P0 BRA `(.L_x_26) ;  /* 0x0000003000008947 */ /* 0x00cfea0003800000 */
.L_x_77:
[----:B------:R-:W-:Y:S01]  /*1ee0*/  R2UR UR9, R21 ;  /* 0x00000000150972ca */ /* 0x000fe200000e0000 */
[----:B------:R-:W-:Y:S01]  /*1ef0*/  IMAD.MOV.U32 R19, RZ, RZ, 0xb000 ;  /* 0x0000b000ff137424 */ /* 0x000fe200078e00ff */
[----:B------:R-:W-:Y:S01]  /*1f00*/  R2UR UR16, R36 ;  /* 0x00000000241072ca */ /* 0x000fe200000e0000 */
[----:B------:R-:W-:Y:S01]  /*1f10*/  UMOV UR14, 0x0 ;  /* 0x00000000000e7882 */ /* 0x000fe20000000000 */
[----:B------:R-:W-:Y:S01]  /*1f20*/  R2UR UR17, R37 ;  /* 0x00000000251172ca */ /* 0x000fe200000e0000 */
[----:B------:R-:W-:Y:S01]  /*1f30*/  UMOV UR15, 0x10000000 ;  /* 0x10000000000f7882 */ /* 0x000fe20000000000 */
[----:B------:R-:W-:Y:S01]  /*1f40*/  R2UR UR11, R12 ;  /* 0x000000000c0b72ca */ /* 0x000fe200000e0000 */
[----:B------:R-:W-:Y:S01]  /*1f50*/  UMOV UR10, 0x80 ;  /* 0x00000080000a7882 */ /* 0x000fe20000000000 */
[----:B------:R-:W-:Y:S01]  /*1f60*/  R2UR UR8, R22 ;  /* 0x00000000160872ca */ /* 0x000fe200000e0000 */
[----:B------:R-:W-:Y:S01]  /*1f70*/  UMOV UR6, 0x80 ;  /* 0x0000008000067882 */ /* 0x000fe20000000000 */
[----:B------:R-:W-:Y:S01]  /*1f80*/  R2UR UR12, R34 ;  /* 0x00000000220c72ca */ /* 0x000fe200000e0000 */
[C---:B------:R-:W-:Y:S01]  /*1f90*/  VIADD R18, R0.reuse, 0xc000 ;  /* 0x0000c00000127836 */ /* 0x040fe20000000000 */
[----:B------:R-:W-:Y:S01]  /*1fa0*/  R2UR UR13, R35 ;  /* 0x00000000230d72ca */ /* 0x000fe200000e0000 */
[----:B------:R-:W-:Y:S01]  /*1fb0*/  UMOV UR5, UR9 ;  /* 0x0000000900057c82 */ /* 0x000fe20008000000 */
[----:B------:R-:W-:Y:S01]  /*1fc0*/  R2UR UR7, R11 ;  /* 0x000000000b0772ca */ /* 0x000fe200000e0000 */
[----:B------:R-:W-:Y:S01]  /*1fd0*/  VIADD R17, R0, 0x31810 ;  /* 0x0003181000117836 */ /* 0x000fe20000000000 */
[----:B------:R-:W-:Y:S01]  /*1fe0*/  R2UR UR4, R20 ;  /* 0x00000000140472ca */ /* 0x000fe200000e0000 */
[----:B------:R-:W-:-:S04]  /*1ff0*/  VIADD R16, R0, 0x22000 ;  /* 0x0002200000107836 */ /* 0x000fc80000000000 */
[----:B------:R2:W-:Y:S08]  /*2000*/  UTMALDG.2D [UR8], [UR16], desc[UR14] ;  /* 0x00000e08100075b4 */ /* 0x0005f00008009000 */
[----:B------:R2:W-:Y:S01]  /*2010*/  UTMALDG.2D [UR4], [UR12], desc[UR14] ;  /* 0x00000e040c0075b4 */ /* 0x0005e20008009000 */
[----:B------:R2:W-:Y:S01]  /*2020*/  SYNCS.ARRIVE.TRANS64 RZ, [R0+URZ+0x31808], R19 ;  /* 0x0318081300ff79a7 */ /* 0x0005e200080000ff */
[----:B------:R-:W3:Y:S02]  /*2030*/  SYNCS.PHASECHK.TRANS64.TRYWAIT P0, [R0+URZ+0x31830], R3 ;  /* 0x03183003000075a7 */ /* 0x000ee400080011ff */
[----:B--23--:R-:W-:Y:S05]  /*2040*/  @!P0 BRA `(.L_x_27) ;  /* 0x0000002c00c08947 */ /* 0x00cfea0003800000 */
.L_x_79:
        /* <DEDUP_REMOVED lines=9> */
[----:B-1----:R-:W-:Y:S01]  /*20e0*/  VIADD R15, R0, 0x10000 ;  /* 0x00010000000f7836 */ /* 0x002fe20000000000 */
[----:B------:R-:W-:Y:S01]  /*20f0*/  R2UR UR12, R34 ;  /* 0x00000000220c72ca */ /* 0x000fe200000e0000 */
[C---:B------:R-:W-:Y:S01]  /*2100*/  VIADD R14, R0.reuse, 0x31818 ;  /* 0x00031818000e7836 */ /* 0x040fe20000000000 */
[----:B------:R-:W-:Y:S01]  /*2110*/  R2UR UR13, R35 ;  /* 0x00000000230d72ca */ /* 0x000fe200000e0000 */
[----:B------:R-:W-:Y:S01]  /*2120*/  UMOV UR5, UR9 ;  /* 0x0000000900057c82 */ /* 0x000fe20008000000 */
[----:B------:R-:W-:Y:S01]  /*2130*/  R2UR UR7, R11 ;  /* 0x000000000b0772ca */ /* 0x000fe200000e0000 */
[----:B------:R-:W-:Y:S01]  /*2140*/  VIADD R13, R0, 0x29000 ;  /* 0x00029000000d7836 */ /* 0x000fe20000000000 */
[----:B------:R-:W-:-:S05]  /*2150*/  R2UR UR4, R16 ;  /* 0x00000000100472ca */ /* 0x000fca00000e0000 */
[----:B------:R1:W-:Y:S08]  /*2160*/  UTMALDG.2D [UR8], [UR16], desc[UR14] ;  /* 0x00000e08100075b4 */ /* 0x0003f00008009000 */
[----:B------:R1:W-:Y:S01]  /*2170*/  UTMALDG.2D [UR4], [UR12], desc[UR14] ;  /* 0x00000e040c0075b4 */ /* 0x0003e20008009000 */
[----:B------:R1:W-:Y:S01]  /*2180*/  SYNCS.ARRIVE.TRANS64 RZ, [R0+URZ+0x31810], R19 ;  /* 0x0318101300ff79a7 */ /* 0x0003e200080000ff */
[----:B------:R-:W2:Y:S02]  /*2190*/  SYNCS.PHASECHK.TRANS64.TRYWAIT P0, [R0+URZ+0x31838], R3 ;  /* 0x03183803000075a7 */ /* 0x000ea400080011ff */
[----:B-12---:R-:W-:Y:S05]  /*21a0*/  @!P0 BRA `(.L_x_28) ;  /* 0x0000002c00848947 */ /* 0x006fea0003800000 */
.L_x_81:
        /* <DEDUP_REMOVED lines=8> */
[----:B------:R-:W-:Y:S02]  /*2230*/  R2UR UR8, R15 ;  /* 0x000000000f0872ca */ /* 0x000fe400000e0000 */
[----:B------:R-:W-:-:S02]  /*2240*/  R2UR UR12, R34 ;  /* 0x00000000220c72ca */ /* 0x000fc400000e0000 */
[----:B------:R-:W-:Y:S01]  /*2250*/  R2UR UR13, R35 ;  /* 0x00000000230d72ca */ /* 0x000fe200000e0000 */
[----:B------:R-:W-:Y:S01]  /*2260*/  UMOV UR5, UR9 ;  /* 0x0000000900057c82 */ /* 0x000fe20008000000 */
[----:B------:R-:W-:Y:S02]  /*2270*/  R2UR UR7, R11 ;  /* 0x000000000b0772ca */ /* 0x000fe400000e0000 */
[----:B------:R-:W-:Y:S02]  /*2280*/  R2UR UR4, R13 ;  /* 0x000000000d0472ca */ /* 0x000fe400000e0000 */
[----:B------:R-:W-:-:S03]  /*2290*/  LOP3.LUT R10, R10, 0x1, RZ, 0x3c, !PT ;  /* 0x000000010a0a7812 */ /* 0x000fc600078e3cff */
[----:B------:R2:W-:Y:S02]  /*22a0*/  UTMALDG.2D [UR8], [UR16], desc[UR14] ;  /* 0x00000e08100075b4 */ /* 0x0005e40008009000 */
[----:B------:R-:W-:-:S06]  /*22b0*/  IMAD.U32 R27, R10, -0x80000000, RZ ;  /* 0x800000000a1b7824 */ /* 0x000fcc00078e00ff */
[----:B------:R2:W-:Y:S01]  /*22c0*/  UTMALDG.2D [UR4], [UR12], desc[UR14] ;  /* 0x00000e040c0075b4 */ /* 0x0005e20008009000 */
[----:B------:R2:W-:Y:S01]  /*22d0*/  SYNCS.ARRIVE.TRANS64 RZ, [R0+URZ+0x31818], R19 ;  /* 0x0318181300ff79a7 */ /* 0x0005e200080000ff */
[----:B------:R-:W3:Y:S02]  /*22e0*/  SYNCS.PHASECHK.TRANS64.TRYWAIT P0, [R0+URZ+0x31820], R27 ;  /* 0x0318201b000075a7 */ /* 0x000ee400080011ff */
[----:B--23--:R-:W-:Y:S05]  /*22f0*/  @!P0 BRA `(.L_x_29) ;  /* 0x0000002c004c8947 */ /* 0x00cfea0003800000 */
.L_x_83:
        /* <DEDUP_REMOVED lines=13> */
[----:B------:R-:W-:Y:S01]  /*23d0*/  UMOV UR13, UR17 ;  /* 0x00000011000d7c82 */ /* 0x000fe20008000000 */
[----:B------:R-:W-:Y:S01]  /*23e0*/  R2UR UR12, R6 ;  /* 0x00000000060c72ca */ /* 0x000fe200000e0000 */
[----:B------:R-:W-:Y:S01]  /*23f0*/  UMOV UR9, UR17 ;  /* 0x0000001100097c82 */ /* 0x000fe20008000000 */
[----:B------:R-:W-:Y:S01]  /*2400*/  R2UR UR15, R11 ;  /* 0x000000000b0f72ca */ /* 0x000fe200000e0000 */
[----:B------:R-:W-:Y:S01]  /*2410*/  UMOV UR5, UR17 ;  /* 0x0000001100057c82 */ /* 0x000fe20008000000 */
[----:B------:R-:W-:-:S02]  /*2420*/  R2UR UR22, R32 ;  /* 0x00000000201672ca */ /* 0x000fc400000e0000 */
[----:B------:R-:W-:Y:S01]  /*2430*/  R2UR UR23, R33 ;  /* 0x00000000211772ca */ /* 0x000fe200000e0000 */
[----:B------:R2:W-:Y:S01]  /*2440*/  UTMALDG.2D [UR16], [UR28], desc[UR24] ;  /* 0x000018101c0075b4 */ /* 0x0005e20008009000 */
[----:B------:R-:W-:Y:S01]  /*2450*/  R2UR UR8, R25 ;  /* 0x00000000190872ca */ /* 0x000fe200000e0000 */
[----:B------:R-:W-:Y:S01]  /*2460*/  UMOV UR10, UR19 ;  /* 0x00000013000a7c82 */ /* 0x000fe20008000000 */
[----:B------:R-:W-:Y:S02]  /*2470*/  R2UR UR20, R28 ;  /* 0x000000001c1472ca */ /* 0x000fe400000e0000 */
[----:B------:R-:W-:Y:S02]  /*2480*/  R2UR UR21, R29 ;  /* 0x000000001d1572ca */ /* 0x000fe400000e0000 */
[----:B------:R-:W-:Y:S01]  /*2490*/  R2UR UR4, R24 ;  /* 0x00000000180472ca */ /* 0x000fe200000e0000 */
[----:B------:R2:W-:Y:S01]  /*24a0*/  UTMALDG.2D [UR12], [UR26], desc[UR24] ;  /* 0x0000180c1a0075b4 */ /* 0x0005e20008009000 */
[----:B------:R-:W-:-:S05]  /*24b0*/  UMOV UR6, UR15 ;  /* 0x0000000f00067c82 */ /* 0x000fca0008000000 */
[----:B------:R2:W-:Y:S06]  /*24c0*/  UTMALDG.2D [UR8], [UR22], desc[UR24] ;  /* 0x00001808160075b4 */ /* 0x0005ec0008009000 */
[----:B------:R2:W-:Y:S01]  /*24d0*/  UTMALDG.2D [UR4], [UR20], desc[UR24] ;  /* 0x00001804140075b4 */ /* 0x0005e20008009000 */
[----:B------:R2:W-:Y:S01]  /*24e0*/  SYNCS.ARRIVE.TRANS64 RZ, [R0+URZ+0x31800], R23 ;  /* 0x0318001700ff79a7 */ /* 0x0005e200080000ff */
[----:B------:R-:W3:Y:S02]  /*24f0*/  SYNCS.PHASECHK.TRANS64.TRYWAIT P0, [R0+URZ+0x31828], R27 ;  /* 0x0318281b000075a7 */ /* 0x000ee400080011ff */
[----:B--23--:R-:W-:Y:S05]  /*2500*/  @!P0 BRA `(.L_x_30) ;  /* 0x0000002800e48947 */ /* 0x00cfea0003800000 */
.L_x_85:
        /* <DEDUP_REMOVED lines=13> */
[----:B------:R-:W-:-:S05]  /*25e0*/  R2UR UR7, R11 ;  /* 0x000000000b0772ca */ /* 0x000fca00000e0000 */
[----:B------:R2:W-:Y:S08]  /*25f0*/  UTMALDG.2D [UR8], [UR16], desc[UR14] ;  /* 0x00000e08100075b4 */ /* 0x0005f00008009000 */
[----:B------:R2:W-:Y:S01]  /*2600*/  UTMALDG.2D [UR4], [UR12], desc[UR14] ;  /* 0x00000e040c0075b4 */ /* 0x0005e20008009000 */
[----:B------:R2:W-:Y:S01]  /*2610*/  SYNCS.ARRIVE.TRANS64 RZ, [R0+URZ+0x31808], R19 ;  /* 0x0318081300ff79a7 */ /* 0x0005e200080000ff */
[----:B------:R-:W3:Y:S02]  /*2620*/  SYNCS.PHASECHK.TRANS64.TRYWAIT P0, [R0+URZ+0x31830], R27 ;  /* 0x0318301b000075a7 */ /* 0x000ee400080011ff */
[----:B--23--:R-:W-:Y:S05]  /*2630*/  @!P0 BRA `(.L_x_31) ;  /* 0x0000002800b48947 */ /* 0x00cfea0003800000 */
.L_x_87:
        /* <DEDUP_REMOVED lines=19> */
.L_x_89:
        /* <DEDUP_REMOVED lines=19> */
.L_x_91:
        /* <DEDUP_REMOVED lines=33> */
.L_x_93:
        /* <DEDUP_REMOVED lines=17> */
[----:B------:R-:W4:Y:S02]  /*2bc0*/  SYNCS.PHASECHK.TRANS64.TRYWAIT P0, [R0+URZ+0x31830], R3 ;  /* 0x03183003000075a7 */ /* 0x000f2400080011ff */
[----:B---34-:R-:W-:Y:S05]  /*2bd0*/  @!P0 BRA `(.L_x_35) ;  /* 0x0000002400bc8947 */ /* 0x018fea0003800000 */
.L_x_95:
        /* <DEDUP_REMOVED lines=19> */
.L_x_97:
[----:B------:R-:W-:Y:S01]  /*2d10*/  VIADD R2, R2, 0x1 ;  /* 0x0000000102027836 */ /* 0x000fe20000000000 */
        /* <DEDUP_REMOVED lines=14> */
[----:B------:R-:W-:-:S03]  /*2e00*/  ISETP.NE.AND P0, PT, R2, 0x1, PT ;  /* 0x000000010200780c */ /* 0x000fc60003f05270 */
[----:B------:R3:W-:Y:S08]  /*2e10*/  UTMALDG.2D [UR8], [UR16], desc[UR14] ;  /* 0x00000e08100075b4 */ /* 0x0007f00008009000 */
[----:B------:R3:W-:Y:S01]  /*2e20*/  UTMALDG.2D [UR4], [UR12], desc[UR14] ;  /* 0x00000e040c0075b4 */ /* 0x0007e20008009000 */
[----:B------:R3:W-:Y:S02]  /*2e30*/  SYNCS.ARRIVE.TRANS64 RZ, [R0+URZ+0x31818], R19 ;  /* 0x0318181300ff79a7 */ /* 0x0007e400080000ff */
[----:B---3--:R-:W-:Y:S05]  /*2e40*/  @!P0 EXIT ;  /* 0x000000000000894d */ /* 0x008fea0003800000 */
[----:B------:R-:W-:Y:S02]  /*2e50*/  IADD3 R4, PT, PT, R4, 0x90, RZ ;  /* 0x0000009004047810 */ /* 0x000fe40007ffe0ff */
[----:B------:R-:W-:Y:S01]  /*2e60*/  IADD3 R5, PT, PT, R5, 0x90, RZ ;  /* 0x0000009005057810 */ /* 0x000fe20007ffe0ff */
[----:B------:R-:W-:Y:S06]  /*2e70*/  BRA `(.L_x_37) ;  /* 0xffffffe800e47947 */ /* 0x000fec000383ffff */
.L_x_13:
[----:B------:R-:W-:-:S04]  /*2e80*/  LOP3.LUT R0, R3, 0xfffffffc, RZ, 0xc0, !PT ;  /* 0xfffffffc03007812 */ /* 0x000fc800078ec0ff */
[----:B------:R-:W-:-:S13]  /*2e90*/  ISETP.NE.AND P0, PT, R0, 0x4, PT ;  /* 0x000000040000780c */ /* 0x000fda0003f05270 */
[----:B-1----:R-:W-:Y:S05]  /*2ea0*/  @P0 EXIT ;  /* 0x000000000000094d */ /* 0x002fea0003800000 */
[----:B------:R-:W1:Y:S01]  /*2eb0*/  S2R R0, SR_CgaCtaId ;  /* 0x0000000000007919 */ /* 0x000e620000008800 */
[----:B------:R-:W-:-:S04]  /*2ec0*/  MOV R5, 0x400 ;  /* 0x0000040000057802 */ /* 0x000fc80000000f00 */
[----:B-1----:R-:W-:-:S05]  /*2ed0*/  LEA R0, R0, R5, 0x18 ;  /* 0x0000000500007211 */ /* 0x002fca00078ec0ff */
[----:B------:R-:W1:Y:S02]  /*2ee0*/  LDS R2, [R0+0x31880] ;  /* 0x0318800000027984 */ /* 0x000e640000000800 */
[----:B-1----:R-:W-:-:S13]  /*2ef0*/  ISETP.NE.AND P0, PT, R2, RZ, PT ;  /* 0x000000ff0200720c */ /* 0x002fda0003f05270 */
[----:B------:R-:W-:Y:S05]  /*2f00*/  @!P0 BRA `(.L_x_38) ;  /* 0x0000000000048947 */ /* 0x000fea0003800000 */
[----:B------:R-:W-:Y:S05]  /*2f10*/  BPT.TRAP 0x1 ;  /* 0x000000040000795c */ /* 0x000fea0000300000 */
.L_x_38:
[----:B------:R-:W1:Y:S01]  /*2f20*/  S2UR UR4, SR_CTAID.X ;  /* 0x00000000000479c3 */ /* 0x000e620000002500 */
[----:B------:R-:W-:Y:S02]  /*2f30*/  IADD3 R3, PT, PT, R3, -0x4, RZ ;  /* 0xfffffffc03037810 */ /* 0x000fe40007ffe0ff */
[----:B-1----:R-:W-:-:S13]  /*2f40*/  ISETP.LE.U32.AND P0, PT, R22, UR4, PT ;  /* 0x0000000416007c0c */ /* 0x002fda000bf03070 */
[----:B------:R-:W-:Y:S05]  /*2f50*/  @P0 BRA `(.L_x_39) ;  /* 0x0000001800d00947 */ /* 0x000fea0003800000 */
[----:B------:R-:W-:Y:S01]  /*2f60*/  IMAD.U32 R29, RZ, RZ, UR4 ;  /* 0x00000004ff1d7e24 */ /* 0x000fe2000f8e00ff */
[----:B------:R-:W-:Y:S01]  /*2f70*/  MOV R20, 0xffffffff ;  /* 0xffffffff00147802 */ /* 0x000fe20000000f00 */
[----:B------:R-:W-:Y:S02]  /*2f80*/  IMAD.SHL.U32 R2, R21, 0x4, RZ ;  /* 0x0000000415027824 */ /* 0x000fe400078e00ff */
[----:B------:R-:W-:Y:S01]  /*2f90*/  IMAD.SHL.U32 R30, R3, 0x800, RZ ;  /* 0x00000800031e7824 */ /* 0x000fe200078e00ff */
[----:B------:R-:W-:Y:S01]  /*2fa0*/  LOP3.LUT R5, RZ, R29, RZ, 0x33, !PT ;  /* 0x0000001dff057212 */ /* 0x000fe200078e33ff */
[C---:B------:R-:W-:Y:S01]  /*2fb0*/  VIADD R26, R2.reuse, 0x1 ;  /* 0x00000001021a7836 */ /* 0x040fe20000000000 */
[----:B------:R-:W-:Y:S01]  /*2fc0*/  SHF.R.U32.HI R28, RZ, 0x3, R2 ;  /* 0x00000003ff1c7819 */ /* 0x000fe20000011602 */
[C---:B------:R-:W-:Y:S01]  /*2fd0*/  VIADD R4, R2.reuse, 0x2 ;  /* 0x0000000202047836 */ /* 0x040fe20000000000 */
[----:B------:R-:W-:Y:S01]  /*2fe0*/  IADD3 R24, PT, PT, R2, 0x3, RZ ;  /* 0x0000000302187810 */ /* 0x000fe20007ffe0ff */
[----:B------:R-:W-:Y:S01]  /*2ff0*/  IMAD.IADD R22, R22, 0x1, R5 ;  /* 0x0000000116167824 */ /* 0x000fe200078e0205 */
[----:B------:R-:W-:Y:S01]  /*3000*/  LOP3.LUT R5, R28, 0x3, RZ, 0xc0, !PT ;  /* 0x000000031c057812 */ /* 0x000fe200078ec0ff */
[----:B------:R-:W-:Y:S01]  /*3010*/  IMAD.MOV.U32 R21, RZ, RZ, RZ ;  /* 0x000000ffff157224 */ /* 0x000fe200078e00ff */
[----:B------:R-:W-:Y:S01]  /*3020*/  PRMT R23, R29, 0x7610, R23 ;  /* 0x000076101d177816 */ /* 0x000fe20000000017 */
[----:B------:R-:W-:Y:S01]  /*3030*/  IMAD.HI.U32 R22, R22, 0x38e38e39, RZ ;  /* 0x38e38e3916167827 */ /* 0x000fe200078e00ff */
[----:B------:R-:W-:-:S02]  /*3040*/  LOP3.LUT R26, R5, 0x5, R26, 0x78, !PT ;  /* 0x00000005051a7812 */ /* 0x000fc400078e781a */
[C---:B------:R-:W-:Y:S02]  /*3050*/  LOP3.LUT R25, R5.reuse, 0x6, R4, 0x78, !PT ;  /* 0x0000000605197812 */ /* 0x040fe400078e7804 */
[----:B------:R-:W-:Y:S02]  /*3060*/  SHF.R.U32.HI R22, RZ, 0x5, R22 ;  /* 0x00000005ff167819 */ /* 0x000fe40000011616 */
[C---:B------:R-:W-:Y:S02]  /*3070*/  LOP3.LUT R27, R5.reuse, 0x4, R2, 0xf8, !PT ;  /* 0x00000004051b7812 */ /* 0x040fe400078ef802 */
[----:B------:R-:W-:Y:S01]  /*3080*/  LOP3.LUT R24, R5, 0x7, R24, 0x78, !PT ;  /* 0x0000000705187812 */ /* 0x000fe200078e7818 */
[----:B------:R-:W-:-:S07]  /*3090*/  IMAD.MOV R22, RZ, RZ, -R22 ;  /* 0x000000ffff167224 */ /* 0x000fce00078e0a16 */
.L_x_62:
[----:B------:R-:W-:Y:S01]  /*30a0*/  VIADD R20, R20, 0x1 ;  /* 0x0000000114147836 */ /* 0x000fe20000000000 */
[----:B------:R-:W-:Y:S05]  /*30b0*/  YIELD ;  /* 0x0000000000007946 */ /* 0x000fea0003800000 */
[----:B--2---:R-:W-:Y:S01]  /*30c0*/  IMAD.SHL.U32 R7, R20, 0x8, RZ ;  /* 0x0000000814077824 */ /* 0x004fe200078e00ff */
[----:B------:R-:W-:Y:S01]  /*30d0*/  SHF.R.U32.HI R5, RZ, 0x1, R20 ;  /* 0x00000001ff057819 */ /* 0x000fe20000011614 */
[----:B------:R-:W-:Y:S01]  /*30e0*/  VIADD R22, R22, 0x1 ;  /* 0x0000000116167836 */ /* 0x000fe20000000000 */
[----:B------:R-:W-:Y:S02]  /*30f0*/  SHF.R.U32.HI R40, RZ, 0x5, R29 ;  /* 0x00000005ff287819 */ /* 0x000fe4000001161d */
[----:B------:R-:W-:-:S02]  /*3100*/  LOP3.LUT R7, R7, 0x8, RZ, 0xc0, !PT ;  /* 0x0000000807077812 */ /* 0x000fc400078ec0ff */
[----:B------:R-:W-:Y:S01]  /*3110*/  LOP3.LUT R5, R5, 0x1, RZ, 0xc0, !PT ;  /* 0x0000000105057812 */ /* 0x000fe200078ec0ff */
[----:B------:R-:W-:Y:S01]  /*3120*/  IMAD.HI.U32 R40, R40, 0x4a7904b, RZ ;  /* 0x04a7904b28287827 */ /* 0x000fe200078e00ff */
[----:B------:R-:W-:Y:S02]  /*3130*/  ISETP.NE.AND P1, PT, R3, RZ, PT ;  /* 0x000000ff0300720c */ /* 0x000fe40003f25270 */
[----:B------:R-:W-:Y:S01]  /*3140*/  SHF.L.U32 R5, R5, 0x1f, RZ ;  /* 0x0000001f05057819 */ /* 0x000fe200000006ff */
[----:B------:R-:W-:Y:S01]  /*3150*/  IMAD.IADD R2, R0, 0x1, R7 ;  /* 0x0000000100027824 */ /* 0x000fe200078e0207 */
[C---:B------:R-:W-:Y:S01]  /*3160*/  PRMT R4, R40.reuse, 0x9910, RZ ;  /* 0x0000991028047816 */ /* 0x040fe200000000ff */
[----:B------:R-:W-:Y:S01]  /*3170*/  IMAD R35, R40, -0x10, R31 ;  /* 0xfffffff028237824 */ /* 0x000fe200078e021f */
[----:B------:R-:W-:Y:S01]  /*3180*/  ISETP.NE.AND P0, PT, R22, 0x1, PT ;  /* 0x000000011600780c */ /* 0x000fe20003f05270 */
[----:B------:R-:W1:Y:S02]  /*3190*/  SYNCS.PHASECHK.TRANS64.TRYWAIT P2, [R2+URZ+0x31860], R5 ;  /* 0x03186005020075a7 */ /* 0x000e6400080411ff */
[----:B------:R-:W-:-:S05]  /*31a0*/  IMAD R4, R4, 0x6e0, RZ ;  /* 0x000006e004047824 */ /* 0x000fca00078e02ff */
[----:B------:R-:W-:-:S04]  /*31b0*/  IADD3 R38, PT, PT, RZ, -R4, RZ ;  /* 0x80000004ff267210 */ /* 0x000fc80007ffe0ff */
[----:B------:R-:W-:Y:S01]  /*31c0*/  PRMT R38, R38, 0x7710, RZ ;  /* 0x0000771026267816 */ /* 0x000fe200000000ff */
[----:B-1----:R-:W-:Y:S06]  /*31d0*/  @!P2 BRA `(.L_x_40) ;  /* 0x000000200074a947 */ /* 0x002fec0003800000 */
.L_x_99:
[----:B------:R-:W-:Y:S01]  /*31e0*/  NOP ;  /* 0x0000000000007918 */ /* 0x000fe20000000000 */
[----:B------:R-:W-:Y:S01]  /*31f0*/  LOP3.LUT R4, R20, 0x1, RZ, 0xc0, !PT ;  /* 0x0000000114047812 */ /* 0x000fe200078ec0ff */
[----:B------:R-:W-:Y:S01]  /*3200*/  IMAD.IADD R38, R38, 0x1, R23 ;  /* 0x0000000126267824 */ /* 0x000fe200078e0217 */
[----:B------:R-:W-:Y:S01]  /*3210*/  VIMNMX.U32 R35, PT, PT, R35, 0x10, PT ;  /* 0x0000001023237848 */ /* 0x000fe20003fe0000 */
[----:B------:R-:W-:Y:S06]  /*3220*/  @P1 BRA `(.L_x_41) ;  /* 0x0000000000041947 */ /* 0x000fec0003800000 */
[----:B------:R-:W-:-:S04]  /*3230*/  DEPBAR.LE SB0, 0x1 ;  /* 0x000080400000791a */ /* 0x000fc80000000000 */
.L_x_41:
[----:B------:R-:W-:Y:S02]  /*3240*/  LOP3.LUT R11, R38, 0xffff, RZ, 0xc0, !PT ;  /* 0x0000ffff260b7812 */ /* 0x000fe400078ec0ff */
[----:B------:R-:W-:Y:S02]  /*3250*/  MOV R6, 0x3270 ;  /* 0x0000327000067802 */ /* 0x000fe40000000f00 */
[----:B-1----:R-:W-:Y:S05]  /*3260*/  CALL.REL.NOINC `($__internal_3_$__cuda_sm20_div_u16) ;  /* 0x00000020008c7944 */ /* 0x002fea0003c00000 */
[----:B------:R-:W-:Y:S05]  /*3270*/  WARPSYNC.ALL ;  /* 0x0000000000007948 */ /* 0x000fea0003800000 */
[----:B------:R-:W-:Y:S01]  /*3280*/  NOP ;  /* 0x0000000000007918 */ /* 0x000fe20000000000 */
[----:B------:R-:W-:Y:S02]  /*3290*/  ISETP.NE.AND P1, PT, R3, RZ, PT ;  /* 0x000000ff0300720c */ /* 0x000fe40003f25270 */
[----:B------:R-:W-:Y:S01]  /*32a0*/  R2UR UR7, R4 ;  /* 0x00000000040772ca */ /* 0x000fe200000e0000 */
[----:B------:R-:W-:Y:S01]  /*32b0*/  BAR.SYNC.DEFER_BLOCKING 0x8, 0x80 ;  /* 0x0202000000007b1d */ /* 0x000fe20000010000 */
[----:B------:R-:W-:Y:S01]  /*32c0*/  IMAD R37, R21, 0x2000, R30 ;  /* 0x0000200015257824 */ /* 0x000fe200078e021e */
[----:B------:R-:W-:-:S03]  /*32d0*/  PRMT R39, R36, 0x9910, RZ ;  /* 0x0000991024277816 */ /* 0x000fc600000000ff */
[----:B------:R-:W-:-:S04]  /*32e0*/  IMAD R37, R28, 0x80, R37 ;  /* 0x000000801c257824 */ /* 0x000fc800078e0225 */
[--C-:B------:R-:W-:Y:S02]  /*32f0*/  IMAD R33, R27, 0x10, R37.reuse ;  /* 0x000000101b217824 */ /* 0x100fe400078e0225 */
[----:B------:R-:W-:Y:S01]  /*3300*/  IMAD R41, R26, 0x10, R37 ;  /* 0x000000101a297824 */ /* 0x000fe200078e0225 */
[----:B------:R-:W-:-:S03]  /*3310*/  UIMAD UR7, UR7, 0xe0, URZ ;  /* 0x000000e0070778a4 */ /* 0x000fc6000f8e02ff */
[----:B------:R-:W-:-:S06]  /*3320*/  IMAD.IADD R41, R0, 0x1, R41 ;  /* 0x0000000100297824 */ /* 0x000fcc00078e0229 */
[----:B------:R-:W1:Y:S01]  /*3330*/  LDTM.x8 R12, tmem[UR7] ;  /* 0x00000007000c79ee */ /* 0x000e6200081c0000 */
[----:B------:R-:W-:Y:S01]  /*3340*/  NOP ;  /* 0x0000000000007918 */ /* 0x000fe20000000000 */
[----:B-1----:R-:W1:Y:S01]  /*3350*/  LDTM.x8 R4, tmem[UR7+0x8] ;  /* 0x00000807000479ee */ /* 0x002e6200081c0000 */
[----:B------:R-:W-:Y:S02]  /*3360*/  F2FP.BF16.F32.PACK_AB R12, R13, R12 ;  /* 0x0000000c0d0c723e */ /* 0x000fe400000010ff */
[----:B------:R-:W-:Y:S02]  /*3370*/  F2FP.BF16.F32.PACK_AB R13, R15, R14 ;  /* 0x0000000e0f0d723e */ /* 0x000fe400000010ff */
[----:B------:R-:W-:Y:S01]  /*3380*/  F2FP.BF16.F32.PACK_AB R14, R17, R16 ;  /* 0x00000010110e723e */ /* 0x000fe200000010ff */
[----:B------:R-:W-:Y:S01]  /*3390*/  IMAD.IADD R16, R0, 0x1, R33 ;  /* 0x0000000100107824 */ /* 0x000fe200078e0221 */
[----:B------:R-:W-:Y:S02]  /*33a0*/  F2FP.BF16.F32.PACK_AB R15, R19, R18 ;  /* 0x00000012130f723e */ /* 0x000fe400000010ff */
[----:B-1----:R-:W-:-:S02]  /*33b0*/  F2FP.BF16.F32.PACK_AB R32, R5, R4 ;  /* 0x000000040520723e */ /* 0x002fc400000010ff */
[----:B------:R-:W-:Y:S01]  /*33c0*/  PRMT R4, R35, 0x9910, RZ ;  /* 0x0000991023047816 */ /* 0x000fe200000000ff */
[----:B------:R1:W-:Y:S01]  /*33d0*/  STS.128 [R16], R12 ;  /* 0x0000000c10007388 */ /* 0x0003e20000000c00 */
[----:B------:R-:W-:Y:S01]  /*33e0*/  NOP ;  /* 0x0000000000007918 */ /* 0x000fe20000000000 */
[----:B------:R-:W-:Y:S02]  /*33f0*/  F2FP.BF16.F32.PACK_AB R33, R7, R6 ;  /* 0x000000060721723e */ /* 0x000fe400000010ff */
[----:B------:R-:W-:Y:S01]  /*3400*/  F2FP.BF16.F32.PACK_AB R34, R9, R8 ;  /* 0x000000080922723e */ /* 0x000fe200000010ff */
[----:B------:R-:W-:Y:S01]  /*3410*/  IMAD R39, R39, R4, RZ ;  /* 0x0000000427277224 */ /* 0x000fe200078e02ff */
[----:B------:R-:W-:-:S03]  /*3420*/  F2FP.BF16.F32.PACK_AB R35, R11, R10 ;  /* 0x0000000a0b23723e */ /* 0x000fc600000010ff */
[----:B------:R-:W-:Y:S02]  /*3430*/  IMAD.MOV R39, RZ, RZ, -R39 ;  /* 0x000000ffff277224 */ /* 0x000fe400078e0a27 */
[----:B------:R2:W-:Y:S03]  /*3440*/  STS.128 [R41], R32 ;  /* 0x0000002029007388 */ /* 0x0005e60000000c00 */
[----:B------:R-:W-:-:S05]  /*3450*/  PRMT R39, R39, 0x7710, RZ ;  /* 0x0000771027277816 */ /* 0x000fca00000000ff */
[----:B------:R-:W-:-:S05]  /*3460*/  IMAD.IADD R39, R38, 0x1, R39 ;  /* 0x0000000126277824 */ /* 0x000fca00078e0227 */
[----:B------:R-:W-:-:S05]  /*3470*/  LOP3.LUT R39, R39, 0xffff, RZ, 0xc0, !PT ;  /* 0x0000ffff27277812 */ /* 0x000fca00078ec0ff */
[----:B------:R-:W-:Y:S01]  /*3480*/  IMAD R40, R40, 0x10, R39 ;  /* 0x0000001028287824 */ /* 0x000fe200078e0227 */
[----:B-1----:R-:W1:Y:S01]  /*3490*/  LDTM.x8 R12, tmem[UR7+0x10] ;  /* 0x00001007000c79ee */ /* 0x002e6200081c0000 */
[----:B------:R-:W-:Y:S01]  /*34a0*/  NOP ;  /* 0x0000000000007918 */ /* 0x000fe20000000000 */
[----:B-1----:R-:W1:Y:S01]  /*34b0*/  LDTM.x8 R4, tmem[UR7+0x18] ;  /* 0x00001807000479ee */ /* 0x002e6200081c0000 */
[----:B--2---:R-:W-:Y:S01]  /*34c0*/  LOP3.LUT R32, R36, 0xffff, RZ, 0xc0, !PT ;  /* 0x0000ffff24207812 */ /* 0x004fe200078ec0ff */
[----:B------:R-:W-:-:S04]  /*34d0*/  IMAD.SHL.U32 R33, R40, 0x80, RZ ;  /* 0x0000008028217824 */ /* 0x000fc800078e00ff */
[----:B------:R-:W-:Y:S01]  /*34e0*/  IMAD R32, R32, 0xe0, RZ ;  /* 0x000000e020207824 */ /* 0x000fe200078e02ff */
[----:B------:R-:W-:Y:S02]  /*34f0*/  F2FP.BF16.F32.PACK_AB R12, R13, R12 ;  /* 0x0000000c0d0c723e */ /* 0x000fe400000010ff */
[----:B------:R-:W-:Y:S02]  /*3500*/  F2FP.BF16.F32.PACK_AB R13, R15, R14 ;  /* 0x0000000e0f0d723e */ /* 0x000fe400000010ff */
[----:B------:R-:W-:Y:S01]  /*3510*/  F2FP.BF16.F32.PACK_AB R14, R17, R16 ;  /* 0x00000010110e723e */ /* 0x000fe200000010ff */
[--C-:B------:R-:W-:Y:S01]  /*3520*/  IMAD R17, R25, 0x10, R37.reuse ;  /* 0x0000001019117824 */ /* 0x100fe200078e0225 */
[----:B------:R-:W-:Y:S01]  /*3530*/  F2FP.BF16.F32.PACK_AB R15, R19, R18 ;  /* 0x00000012130f723e */ /* 0x000fe200000010ff */
[----:B------:R-:W-:Y:S01]  /*3540*/  IMAD R37, R24, 0x10, R37 ;  /* 0x0000001018257824 */ /* 0x000fe200078e0225 */
[----:B-1----:R-:W-:Y:S01]  /*3550*/  F2FP.BF16.F32.PACK_AB R4, R5, R4 ;  /* 0x000000040504723e */ /* 0x002fe200000010ff */
[C---:B------:R-:W-:Y:S01]  /*3560*/  IMAD.IADD R17, R0.reuse, 0x1, R17 ;  /* 0x0000000100117824 */ /* 0x040fe200078e0211 */
[----:B------:R-:W-:Y:S01]  /*3570*/  F2FP.BF16.F32.PACK_AB R5, R7, R6 ;  /* 0x000000060705723e */ /* 0x000fe200000010ff */
[----:B------:R-:W-:Y:S01]  /*3580*/  IMAD.IADD R37, R0, 0x1, R37 ;  /* 0x0000000100257824 */ /* 0x000fe200078e0225 */
[----:B------:R-:W-:-:S02]  /*3590*/  F2FP.BF16.F32.PACK_AB R6, R9, R8 ;  /* 0x000000080906723e */ /* 0x000fc400000010ff */
[----:B------:R-:W-:Y:S01]  /*35a0*/  F2FP.BF16.F32.PACK_AB R7, R11, R10 ;  /* 0x0000000a0b07723e */ /* 0x000fe200000010ff */
[----:B------:R1:W-:Y:S01]  /*35b0*/  STS.128 [R17], R12 ;  /* 0x0000000c11007388 */ /* 0x0003e20000000c00 */
[----:B------:R-:W-:-:S03]  /*35c0*/  NOP ;  /* 0x0000000000007918 */ /* 0x000fc60000000000 */
[----:B------:R1:W-:Y:S01]  /*35d0*/  STS.128 [R37], R4 ;  /* 0x0000000425007388 */ /* 0x0003e20000000c00 */
[----:B------:R2:W-:Y:S06]  /*35e0*/  MEMBAR.ALL.CTA ;  /* 0x0000000000007992 */ /* 0x0005ec0000008000 */
[----:B--2---:R-:W2:Y:S02]  /*35f0*/  FENCE.VIEW.ASYNC.S ;  /* 0x00000000000073c6 */ /* 0x004ea40000000000 */
[----:B--2---:R-:W-:Y:S06]  /*3600*/  BAR.SYNC.DEFER_BLOCKING 0x8, 0x80 ;  /* 0x0202000000007b1d */ /* 0x004fec0000010000 */
[----:B------:R-:W-:Y:S05]  /*3610*/  @P1 BRA `(.L_x_42) ;  /* 0x0000000000381947 */ /* 0x000fea0003800000 */
[----:B------:R-:W-:Y:S01]  /*3620*/  ELECT P2, URZ, PT ;  /* 0x0000000000ff782f */ /* 0x000fe20003840000 */
[----:B------:R-:W-:-:S12]  /*3630*/  BSSY.RECONVERGENT B0, `(.L_x_42) ;  /* 0x000000c000007945 */ /* 0x000fd80003800200 */
[----:B------:R-:W-:Y:S05]  /*3640*/  @!P2 BRA `(.L_x_43) ;  /* 0x000000000028a947 */ /* 0x000fea0003800000 */
[----:B------:R-:W2:Y:S01]  /*3650*/  LDCU.64 UR8, c[0x0][0x348] ;  /* 0x00006900ff0877ac */ /* 0x000ea20008000a00 */
[----:B------:R-:W-:Y:S02]  /*3660*/  R2UR UR10, R21 ;  /* 0x00000000150a72ca */ /* 0x000fe400000e0000 */
[----:B------:R-:W-:Y:S02]  /*3670*/  R2UR UR4, R0 ;  /* 0x00000000000472ca */ /* 0x000fe400000e0000 */
[----:B------:R-:W-:Y:S02]  /*3680*/  R2UR UR5, R32 ;  /* 0x00000000200572ca */ /* 0x000fe400000e0000 */
[----:B------:R-:W-:-:S09]  /*3690*/  R2UR UR6, R33 ;  /* 0x00000000210672ca */ /* 0x000fd200000e0000 */
[----:B------:R-:W-:Y:S02]  /*36a0*/  ULEA UR4, UR10, UR4, 0xd ;  /* 0x000000040a047291 */ /* 0x000fe4000f8e68ff */
[----:B--2---:R-:W-:-:S04]  /*36b0*/  UIADD3 UR8, UP0, UPT, UR8, 0x240, URZ ;  /* 0x0000024008087890 */ /* 0x004fc8000ff1e0ff */
[----:B------:R-:W-:-:S09]  /*36c0*/  UIADD3.X UR9, UPT, UPT, URZ, UR9, URZ, UP0, !UPT ;  /* 0x00000009ff097290 */ /* 0x000fd200087fe4ff */
[----:B------:R2:W-:Y:S02]  /*36d0*/  UTMASTG.2D [UR4], [UR8] ;  /* 0x00000004080073b5 */ /* 0x0005e40008008000 */
[----:B--2---:R0:W-:Y:S02]  /*36e0*/  UTMACMDFLUSH ;  /* 0x00000000000079b7 */ /* 0x0041e40000000000 */
.L_x_43:
[----:B------:R-:W-:Y:S05]  /*36f0*/  BSYNC.RECONVERGENT B0 ;  /* 0x0000000000007941 */ /* 0x000fea0003800200 */
.L_x_42:
[----:B------:R-:W-:Y:S05]  /*3700*/  @P1 BRA `(.L_x_44) ;  /* 0x0000000000041947 */ /* 0x000fea0003800000 */
[----:B------:R-:W-:-:S04]  /*3710*/  DEPBAR.LE SB0, 0x1 ;  /* 0x000080400000791a */ /* 0x000fc80000000000 */
.L_x_44:
[----:B------:R-:W-:Y:S01]  /*3720*/  BAR.SYNC.DEFER_BLOCKING 0x8, 0x80 ;  /* 0x0202000000007b1d */ /* 0x000fe20000010000 */
[----:B------:R-:W-:-:S04]  /*3730*/  LOP3.LUT R53, R21, 0x1, RZ, 0xc0, !PT ;  /* 0x0000000115357812 */ /* 0x000fc800078ec0ff */
[----:B------:R-:W-:Y:S01]  /*3740*/  LOP3.LUT R21, R53, 0x1, RZ, 0x3c, !PT ;  /* 0x0000000135157812 */ /* 0x000fe200078e3cff */
[----:B-1----:R-:W1:Y:S04]  /*3750*/  LDTM.x8 R12, tmem[UR7+0x20] ;  /* 0x00002007000c79ee */ /* 0x002e6800081c0000 */
[C---:B------:R-:W-:Y:S02]  /*3760*/  IMAD R35, R21.reuse, 0x2000, R30 ;  /* 0x0000200015237824 */ /* 0x040fe400078e021e */
[----:B------:R-:W-:Y:S02]  /*3770*/  IMAD R50, R21, 0x2000, R0 ;  /* 0x0000200015327824 */ /* 0x000fe400078e0200 */
[----:B------:R-:W-:-:S04]  /*3780*/  IMAD R34, R28, 0x80, R35 ;  /* 0x000000801c227824 */ /* 0x000fc800078e0223 */
[--C-:B------:R-:W-:Y:S02]  /*3790*/  IMAD R37, R27, 0x10, R34.reuse ;  /* 0x000000101b257824 */ /* 0x100fe400078e0222 */
[--C-:B------:R-:W-:Y:S02]  /*37a0*/  IMAD R35, R26, 0x10, R34.reuse ;  /* 0x000000101a237824 */ /* 0x100fe400078e0222 */
[C---:B------:R-:W-:Y:S01]  /*37b0*/  IMAD.IADD R37, R0.reuse, 0x1, R37 ;  /* 0x0000000100257824 */ /* 0x040fe200078e0225 */
[----:B------:R-:W-:Y:S01]  /*37c0*/  NOP ;  /* 0x0000000000007918 */ /* 0x000fe20000000000 */
[----:B-1----:R-:W1:Y:S01]  /*37d0*/  LDTM.x8 R4, tmem[UR7+0x28] ;  /* 0x00002807000479ee */ /* 0x002e6200081c0000 */
[----:B------:R-:W-:Y:S02]  /*37e0*/  IMAD.IADD R35, R0, 0x1, R35 ;  /* 0x0000000100237824 */ /* 0x000fe400078e0223 */
[--C-:B------:R-:W-:Y:S02]  /*37f0*/  IMAD R39, R25, 0x10, R34.reuse ;  /* 0x0000001019277824 */ /* 0x100fe400078e0222 */
[----:B------:R-:W-:Y:S01]  /*3800*/  IMAD R51, R24, 0x10, R34 ;  /* 0x0000001018337824 */ /* 0x000fe200078e0222 */
[----:B------:R-:W-:Y:S01]  /*3810*/  F2FP.BF16.F32.PACK_AB R44, R13, R12 ;  /* 0x0000000c0d2c723e */ /* 0x000fe200000010ff */
[C---:B------:R-:W-:Y:S01]  /*3820*/  IMAD.IADD R39, R0.reuse, 0x1, R39 ;  /* 0x0000000100277824 */ /* 0x040fe200078e0227 */
[----:B------:R-:W-:Y:S01]  /*3830*/  F2FP.BF16.F32.PACK_AB R45, R15, R14 ;  /* 0x0000000e0f2d723e */ /* 0x000fe200000010ff */
[----:B------:R-:W-:Y:S01]  /*3840*/  IMAD.IADD R51, R0, 0x1, R51 ;  /* 0x0000000100337824 */ /* 0x000fe200078e0233 */
[----:B------:R-:W-:-:S02]  /*3850*/  F2FP.BF16.F32.PACK_AB R46, R17, R16 ;  /* 0x00000010112e723e */ /* 0x000fc400000010ff */
[----:B------:R-:W-:-:S05]  /*3860*/  F2FP.BF16.F32.PACK_AB R47, R19, R18 ;  /* 0x00000012132f723e */ /* 0x000fca00000010ff */
[----:B------:R2:W-:Y:S01]  /*3870*/  STS.128 [R37], R44 ;  /* 0x0000002c25007388 */ /* 0x0005e20000000c00 */
[----:B------:R-:W-:Y:S01]  /*3880*/  NOP ;  /* 0x0000000000007918 */ /* 0x000fe20000000000 */
[----:B-1----:R-:W1:Y:S01]  /*3890*/  LDTM.x8 R12, tmem[UR7+0x30] ;  /* 0x00003007000c79ee */ /* 0x002e6200081c0000 */
[----:B------:R-:W-:Y:S02]  /*38a0*/  F2FP.BF16.F32.PACK_AB R40, R5, R4 ;  /* 0x000000040528723e */ /* 0x000fe400000010ff */
[----:B------:R-:W-:Y:S02]  /*38b0*/  F2FP.BF16.F32.PACK_AB R41, R7, R6 ;  /* 0x000000060729723e */ /* 0x000fe400000010ff */
[----:B------:R-:W-:Y:S02]  /*38c0*/  F2FP.BF16.F32.PACK_AB R42, R9, R8 ;  /* 0x00000008092a723e */ /* 0x000fe400000010ff */
        /* <DEDUP_REMOVED lines=10> */
[----:B-1----:R-:W-:Y:S02]  /*3970*/  F2FP.BF16.F32.PACK_AB R4, R5, R4 ;  /* 0x000000040504723e */ /* 0x002fe400000010ff */
[----:B------:R-:W-:Y:S02]  /*3980*/  F2FP.BF16.F32.PACK_AB R5, R7, R6 ;  /* 0x000000060705723e */ /* 0x000fe400000010ff */
[----:B------:R-:W-:Y:S02]  /*3990*/  F2FP.BF16.F32.PACK_AB R6, R9, R8 ;  /* 0x000000080906723e */ /* 0x000fe400000010ff */
[----:B------:R-:W-:-:S05]  /*39a0*/  F2FP.BF16.F32.PACK_AB R7, R11, R10 ;  /* 0x0000000a0b07723e */ /* 0x000fca00000010ff */
[----:B------:R2:W-:Y:S01]  /*39b0*/  STS.128 [R51], R4 ;  /* 0x0000000433007388 */ /* 0x0005e20000000c00 */
[----:B------:R1:W-:Y:S06]  /*39c0*/  MEMBAR.ALL.CTA ;  /* 0x0000000000007992 */ /* 0x0003ec0000008000 */
[----:B-1----:R-:W1:Y:S02]  /*39d0*/  FENCE.VIEW.ASYNC.S ;  /* 0x00000000000073c6 */ /* 0x002e640000000000 */
[----:B-1----:R-:W-:Y:S06]  /*39e0*/  BAR.SYNC.DEFER_BLOCKING 0x8, 0x80 ;  /* 0x0202000000007b1d */ /* 0x002fec0000010000 */
[----:B------:R-:W-:Y:S05]  /*39f0*/  @P1 BRA `(.L_x_45) ;  /* 0x0000000000381947 */ /* 0x000fea0003800000 */
[----:B------:R-:W-:Y:S01]  /*3a00*/  ELECT P2, URZ, PT ;  /* 0x0000000000ff782f */ /* 0x000fe20003840000 */
[----:B------:R-:W-:-:S12]  /*3a10*/  BSSY.RECONVERGENT B0, `(.L_x_46) ;  /* 0x000000b000007945 */ /* 0x000fd80003800200 */
[----:B------:R-:W-:Y:S05]  /*3a20*/  @!P2 BRA `(.L_x_47) ;  /* 0x000000000024a947 */ /* 0x000fea0003800000 */
[----:B------:R-:W1:Y:S01]  /*3a30*/  LDCU.64 UR8, c[0x0][0x348] ;  /* 0x00006900ff0877ac */ /* 0x000e620008000a00 */
[----:B------:R-:W-:Y:S02]  /*3a40*/  R2UR UR5, R32 ;  /* 0x00000000200572ca */ /* 0x000fe400000e0000 */
[----:B------:R-:W-:Y:S02]  /*3a50*/  R2UR UR4, R50 ;  /* 0x00000000320472ca */ /* 0x000fe400000e0000 */
[----:B------:R-:W-:-:S09]  /*3a60*/  R2UR UR6, R33 ;  /* 0x00000000210672ca */ /* 0x000fd200000e0000 */
[----:B------:R-:W-:Y:S02]  /*3a70*/  UIADD3 UR5, UPT, UPT, UR5, 0x20, URZ ;  /* 0x0000002005057890 */ /* 0x000fe4000fffe0ff */
[----:B-1----:R-:W-:-:S04]  /*3a80*/  UIADD3 UR8, UP0, UPT, UR8, 0x240, URZ ;  /* 0x0000024008087890 */ /* 0x002fc8000ff1e0ff */
[----:B------:R-:W-:-:S09]  /*3a90*/  UIADD3.X UR9, UPT, UPT, URZ, UR9, URZ, UP0, !UPT ;  /* 0x00000009ff097290 */ /* 0x000fd200087fe4ff */
[----:B------:R1:W-:Y:S02]  /*3aa0*/  UTMASTG.2D [UR4], [UR8] ;  /* 0x00000004080073b5 */ /* 0x0003e40008008000 */
[----:B-1----:R0:W-:Y:S02]  /*3ab0*/  UTMACMDFLUSH ;  /* 0x00000000000079b7 */ /* 0x0021e40000000000 */
.L_x_47:
[----:B------:R-:W-:Y:S05]  /*3ac0*/  BSYNC.RECONVERGENT B0 ;  /* 0x0000000000007941 */ /* 0x000fea0003800200 */
.L_x_46:
[----:B------:R-:W-:-:S04]  /*3ad0*/  DEPBAR.LE SB0, 0x1 ;  /* 0x000080400000791a */ /* 0x000fc80000000000 */
.L_x_45:
[----:B------:R-:W-:Y:S01]  /*3ae0*/  BAR.SYNC.DEFER_BLOCKING 0x8, 0x80 ;  /* 0x0202000000007b1d */ /* 0x000fe20000010000 */
[C---:B--2---:R-:W-:Y:S02]  /*3af0*/  IMAD R41, R53.reuse, 0x2000, R30 ;  /* 0x0000200035297824 */ /* 0x044fe400078e021e */
[----:B------:R-:W-:Y:S02]  /*3b00*/  IMAD R48, R53, 0x2000, R0 ;  /* 0x0000200035307824 */ /* 0x000fe400078e0200 */
[----:B------:R-:W-:Y:S01]  /*3b10*/  IMAD R38, R28, 0x80, R41 ;  /* 0x000000801c267824 */ /* 0x000fe200078e0229 */
[----:B------:R-:W1:Y:S03]  /*3b20*/  LDTM.x8 R12, tmem[UR7+0x40] ;  /* 0x00004007000c79ee */ /* 0x000e6600081c0000 */
[----:B------:R-:W-:-:S04]  /*3b30*/  IMAD R49, R24, 0x10, R38 ;  /* 0x0000001018317824 */ /* 0x000fc800078e0226 */
[C---:B------:R-:W-:Y:S01]  /*3b40*/  IMAD.IADD R49, R0.reuse, 0x1, R49 ;  /* 0x0000000100317824 */ /* 0x040fe200078e0231 */
[----:B------:R-:W-:Y:S01]  /*3b50*/  NOP ;  /* 0x0000000000007918 */ /* 0x000fe20000000000 */
[----:B-1----:R-:W1:Y:S01]  /*3b60*/  LDTM.x8 R4, tmem[UR7+0x48] ;  /* 0x00004807000479ee */ /* 0x002e6200081c0000 */
[----:B------:R-:W-:Y:S01]  /*3b70*/  F2FP.BF16.F32.PACK_AB R44, R13, R12 ;  /* 0x0000000c0d2c723e */ /* 0x000fe200000010ff */
[----:B------:R-:W-:Y:S01]  /*3b80*/  IMAD R13, R27, 0x10, R38 ;  /* 0x000000101b0d7824 */ /* 0x000fe200078e0226 */
[----:B------:R-:W-:Y:S02]  /*3b90*/  F2FP.BF16.F32.PACK_AB R45, R15, R14 ;  /* 0x0000000e0f2d723e */ /* 0x000fe400000010ff */
[----:B------:R-:W-:Y:S01]  /*3ba0*/  F2FP.BF16.F32.PACK_AB R46, R17, R16 ;  /* 0x00000010112e723e */ /* 0x000fe200000010ff */
[----:B------:R-:W-:Y:S01]  /*3bb0*/  IMAD.IADD R36, R0, 0x1, R13 ;  /* 0x0000000100247824 */ /* 0x000fe200078e020d */
[----:B------:R-:W-:-:S05]  /*3bc0*/  F2FP.BF16.F32.PACK_AB R47, R19, R18 ;  /* 0x00000012132f723e */ /* 0x000fca00000010ff */
[----:B------:R2:W-:Y:S01]  /*3bd0*/  STS.128 [R36], R44 ;  /* 0x0000002c24007388 */ /* 0x0005e20000000c00 */
        /* <DEDUP_REMOVED lines=11> */
[----:B------:R-:W-:Y:S02]  /*3c90*/  F2FP.BF16.F32.PACK_AB R12, R13, R12 ;  /* 0x0000000c0d0c723e */ /* 0x000fe400000010ff */
[----:B------:R-:W-:Y:S02]  /*3ca0*/  F2FP.BF16.F32.PACK_AB R13, R15, R14 ;  /* 0x0000000e0f0d723e */ /* 0x000fe400000010ff */
[----:B------:R-:W-:Y:S01]  /*3cb0*/  F2FP.BF16.F32.PACK_AB R14, R17, R16 ;  /* 0x00000010110e723e */ /* 0x000fe200000010ff */
[----:B------:R-:W-:Y:S01]  /*3cc0*/  IMAD R17, R25, 0x10, R38 ;  /* 0x0000001019117824 */ /* 0x000fe200078e0226 */
[----:B------:R-:W-:-:S03]  /*3cd0*/  F2FP.BF16.F32.PACK_AB R15, R19, R18 ;  /* 0x00000012130f723e */ /* 0x000fc600000010ff */
[----:B------:R-:W-:-:S05]  /*3ce0*/  IMAD.IADD R38, R0, 0x1, R17 ;  /* 0x0000000100267824 */ /* 0x000fca00078e0211 */
        /* <DEDUP_REMOVED lines=23> */
.L_x_50:
[----:B------:R-:W-:Y:S05]  /*3e60*/  BSYNC.RECONVERGENT B0 ;  /* 0x0000000000007941 */ /* 0x000fea0003800200 */
.L_x_49:
[----:B------:R-:W-:-:S04]  /*3e70*/  DEPBAR.LE SB0, 0x1 ;  /* 0x000080400000791a */ /* 0x000fc80000000000 */
.L_x_48:
[----:B------:R-:W-:Y:S06]  /*3e80*/  BAR.SYNC.DEFER_BLOCKING 0x8, 0x80 ;  /* 0x0202000000007b1d */ /* 0x000fec0000010000 */
[----:B--2---:R-:W1:Y:S01]  /*3e90*/  LDTM.x8 R12, tmem[UR7+0x60] ;  /* 0x00006007000c79ee */ /* 0x004e6200081c0000 */
[----:B------:R-:W-:Y:S01]  /*3ea0*/  NOP ;  /* 0x0000000000007918 */ /* 0x000fe20000000000 */
[----:B-1----:R-:W1:Y:S01]  /*3eb0*/  LDTM.x8 R4, tmem[UR7+0x68] ;  /* 0x00006807000479ee */ /* 0x002e6200081c0000 */
[----:B------:R-:W-:Y:S02]  /*3ec0*/  F2FP.BF16.F32.PACK_AB R44, R13, R12 ;  /* 0x0000000c0d2c723e */ /* 0x000fe400000010ff */
[----:B------:R-:W-:-:S02]  /*3ed0*/  F2FP.BF16.F32.PACK_AB R45, R15, R14 ;  /* 0x0000000e0f2d723e */ /* 0x000fc400000010ff */
        /* <DEDUP_REMOVED lines=39> */
.L_x_53:
[----:B------:R-:W-:Y:S05]  /*4150*/  BSYNC.RECONVERGENT B0 ;  /* 0x0000000000007941 */ /* 0x000fea0003800200 */
.L_x_52:
[----:B------:R-:W-:-:S04]  /*4160*/  DEPBAR.LE SB0, 0x1 ;  /* 0x000080400000791a */ /* 0x000fc80000000000 */
.L_x_51:
        /* <DEDUP_REMOVED lines=45> */
.L_x_56:
[----:B------:R-:W-:Y:S05]  /*4440*/  BSYNC.RECONVERGENT B0 ;  /* 0x0000000000007941 */ /* 0x000fea0003800200 */
.L_x_55:
[----:B------:R-:W-:-:S04]  /*4450*/  DEPBAR.LE SB0, 0x1 ;  /* 0x000080400000791a */ /* 0x000fc80000000000 */
.L_x_54:
        /* <DEDUP_REMOVED lines=45> */
.L_x_59:
[----:B------:R-:W-:Y:S05]  /*4730*/  BSYNC.RECONVERGENT B0 ;  /* 0x0000000000007941 */ /* 0x000fea0003800200 */
.L_x_58:
[----:B------:R-:W-:-:S04]  /*4740*/  DEPBAR.LE SB0, 0x1 ;  /* 0x000080400000791a */ /* 0x000fc80000000000 */
.L_x_57:
[----:B------:R-:W-:Y:S01]  /*4750*/  BAR.SYNC.DEFER_BLOCKING 0x8, 0x80 ;  /* 0x0202000000007b1d */ /* 0x000fe20000010000 */
[----:B------:R-:W-:-:S05]  /*4760*/  VIADD R2, R2, 0x31870 ;  /* 0x0003187002027836 */ /* 0x000fca0000000000 */
[----:B------:R-:W-:Y:S01]  /*4770*/  PRMT R2, RZ, 0x654, R2 ;  /* 0x00000654ff027816 */ /* 0x000fe20000000002 */
[----:B--2---:R-:W1:Y:S01]  /*4780*/  LDTM.x8 R12, tmem[UR7+0xc0] ;  /* 0x0000c007000c79ee */ /* 0x004e6200081c0000 */
        /* <DEDUP_REMOVED lines=27> */
[----:B------:R-:W-:Y:S01]  /*4940*/  NOP ;  /* 0x0000000000007918 */ /* 0x000fe20000000000 */
[----:B------:R2:W-:Y:S01]  /*4950*/  SYNCS.ARRIVE.TRANS64.RED.A1T0 RZ, [R2+URZ], RZ ;  /* 0x000000ff02ff79a7 */ /* 0x0005e200081004ff */
        /* <DEDUP_REMOVED lines=16> */
.L_x_61:
[----:B------:R-:W-:Y:S05]  /*4a60*/  BSYNC.RECONVERGENT B0 ;  /* 0x0000000000007941 */ /* 0x000fea0003800200 */
.L_x_60:
[----:B------:R-:W-:Y:S02]  /*4a70*/  IADD3 R23, PT, PT, R23, 0x90, RZ ;  /* 0x0000009017177810 */ /* 0x000fe40007ffe0ff */
[----:B------:R-:W-:Y:S01]  /*4a80*/  IADD3 R29, PT, PT, R29, 0x90, RZ ;  /* 0x000000901d1d7810 */ /* 0x000fe20007ffe0ff */
[----:B------:R-:W-:Y:S06]  /*4a90*/  @P0 BRA `(.L_x_62) ;  /* 0xffffffe400800947 */ /* 0x000fec000383ffff */
.L_x_39:
[----:B------:R-:W-:-:S13]  /*4aa0*/  ISETP.NE.AND P0, PT, R3, 0x3, PT ;  /* 0x000000030300780c */ /* 0x000fda0003f05270 */
[----:B------:R-:W-:Y:S05]  /*4ab0*/  @P0 EXIT ;  /* 0x000000000000094d */ /* 0x000fea0003800000 */
[----:B------:R-:W-:Y:S05]  /*4ac0*/  WARPSYNC.ALL ;  /* 0x0000000000007948 */ /* 0x000fea0003800000 */
[----:B------:R-:W-:Y:S01]  /*4ad0*/  NOP ;  /* 0x0000000000007918 */ /* 0x000fe20000000000 */
[----:B------:R-:W1:Y:S01]  /*4ae0*/  S2UR UR5, SR_CgaCtaId ;  /* 0x00000000000579c3 */ /* 0x000e620000008800 */
[----:B------:R-:W-:Y:S02]  /*4af0*/  UMOV UR4, 0x50 ;  /* 0x0000005000047882 */ /* 0x000fe40000000000 */
[----:B-1----:R-:W-:-:S09]  /*4b00*/  ULEA UR5, UR5, UR4, 0x18 ;  /* 0x0000000405057291 */ /* 0x002fd2000f8ec0ff */
[----:B--2---:R-:W1:Y:S02]  /*4b10*/  LDS R2, [UR5] ;  /* 0x00000005ff027984 */ /* 0x004e640008000800 */
[----:B-1----:R-:W-:-:S04]  /*4b20*/  LOP3.LUT R0, R2, 0xffff, RZ, 0xc0, !PT ;  /* 0x0000ffff02007812 */ /* 0x002fc800078ec0ff */
[----:B------:R-:W-:-:S13]  /*4b30*/  ISETP.NE.AND P0, PT, R0, 0xffff, PT ;  /* 0x0000ffff0000780c */ /* 0x000fda0003f05270 */
[----:B------:R-:W-:Y:S05]  /*4b40*/  @P0 BRA `(.L_x_63) ;  /* 0x0000000000480947 */ /* 0x000fea0003800000 */
[----:B------:R-:W-:-:S04]  /*4b50*/  SHF.R.U32.HI R0, RZ, 0x10, R2 ;  /* 0x00000010ff007819 */ /* 0x000fc80000011602 */
[----:B------:R-:W-:-:S04]  /*4b60*/  LOP3.LUT R0, R0, 0x1, RZ, 0xc0, !PT ;  /* 0x0000000100007812 */ /* 0x000fc800078ec0ff */
[----:B------:R-:W-:-:S13]  /*4b70*/  ISETP.NE.AND P0, PT, R0, 0x1, PT ;  /* 0x000000010000780c */ /* 0x000fda0003f05270 */
[----:B------:R-:W-:Y:S05]  /*4b80*/  @P0 BRA `(.L_x_64) ;  /* 0x00000000002c0947 */ /* 0x000fea0003800000 */
[----:B------:R-:W1:Y:S01]  /*4b90*/  S2R R0, SR_LANEID ;  /* 0x0000000000007919 */ /* 0x000e620000000000 */
[----:B------:R-:W-:Y:S01]  /*4ba0*/  IMAD.MOV.U32 R2, RZ, RZ, -0x20000 ;  /* 0xfffe0000ff027424 */ /* 0x000fe200078e00ff */
[----:B------:R-:W-:Y:S02]  /*4bb0*/  VOTEU.ANY UR6, UPT, PT ;  /* 0x0000000000067886 */ /* 0x000fe400038e0100 */
[----:B------:R-:W-:Y:S01]  /*4bc0*/  UFLO.U32 UR6, UR6 ;  /* 0x00000006000672bd */ /* 0x000fe200080e0000 */
[----:B------:R-:W2:Y:S05]  /*4bd0*/  REDUX UR4, R2 ;  /* 0x00000000020473c4 */ /* 0x000eaa0000000000 */
[----:B-1----:R-:W-:-:S02]  /*4be0*/  ISETP.EQ.U32.AND P0, PT, R0, UR6, PT ;  /* 0x0000000600007c0c */ /* 0x002fc4000bf02070 */
[----:B--2---:R-:W-:Y:S01]  /*4bf0*/  MOV R0, UR4 ;  /* 0x0000000400007c02 */ /* 0x004fe20008000f00 */
[----:B------:R-:W-:-:S05]  /*4c00*/  UMOV UR4, 0xfffe0000 ;  /* 0xfffe000000047882 */ /* 0x000fca0000000000 */
[----:B------:R1:W-:Y:S05]  /*4c10*/  UTCATOMSWS.AND URZ, UR4 ;  /* 0x0000000400ff79e3 */ /* 0x0003ea0008000000 */
[----:B------:R1:W-:Y:S01]  /*4c20*/  @P0 ATOMS.AND RZ, [UR5], R0 ;  /* 0x00000000ffff098c */ /* 0x0003e2000a800005 */
[----:B------:R-:W-:Y:S05]  /*4c30*/  BRA `(.L_x_65) ;  /* 0x0000000000147947 */ /* 0x000fea0003800000 */
.L_x_64:
[----:B------:R-:W-:Y:S02]  /*4c40*/  MOV R2, 0x4c60 ;  /* 0x00004c6000027802 */ /* 0x000fe40000000f00 */
[----:B------:R-:W-:Y:S05]  /*4c50*/  CALL.REL.NOINC `($__internal_0_$__cuda_sm10x_tcgen05_guardrail_trap_col_being_dealloced_not_returned_by_alloc) ;  /* 0x0000000400ec7944 */ /* 0x000fea0003c00000 */
[----:B------:R-:W-:Y:S05]  /*4c60*/  BRA `(.L_x_65) ;  /* 0x0000000000087947 */ /* 0x000fea0003800000 */
.L_x_63:
[----:B------:R-:W-:Y:S02]  /*4c70*/  MOV R2, 0x4c90 ;  /* 0x00004c9000027802 */ /* 0x000fe40000000f00 */
[----:B------:R-:W-:Y:S05]  /*4c80*/  CALL.REL.NOINC `($__internal_2_$__cuda_sm10x_tcgen05_guardrail_trap_unallocated_columns_being_dealloced) ;  /* 0x0000000400f87944 */ /* 0x000fea0003c00000 */
.L_x_65:
[----:B------:R-:W-:Y:S01]  /*4c90*/  NOP ;  /* 0x0000000000007918 */ /* 0x000fe20000000000 */
[----:B-1----:R-:W-:Y:S05]  /*4ca0*/  EXIT ;  /* 0x000000000000794d */ /* 0x002fea0003800000 */
.L_x_14:
[----:B------:R-:W-:-:S07]  /*4cb0*/  MOV R4, R5 ;  /* 0x0000000500047202 */ /* 0x000fce0000000f00 */
.L_x_66:
[----:B-1----:R1:W2:Y:S02]  /*4cc0*/  SYNCS.PHASECHK.TRANS64.TRYWAIT P0, [R2+URZ+0x31800], R5 ;  /* 0x03180005020075a7 */ /* 0x0022a400080011ff */
[----:B--2---:R-:W-:Y:S05]  /*4cd0*/  @!P0 NANOSLEEP.SYNCS 0x989680 ;  /* 0x009896800000895d */ /* 0x004fea0003900000 */
[----:B------:R-:W2:Y:S02]  /*4ce0*/  @!P0 SYNCS.PHASECHK.TRANS64 P0, [R2+URZ+0x31800], R5 ;  /* 0x03180005020085a7 */ /* 0x000ea400080010ff */
[----:B--2---:R-:W-:Y:S05]  /*4cf0*/  @!P0 BRA `(.L_x_66) ;  /* 0xfffffffc00f08947 */ /* 0x004fea000383ffff */
[----:B------:R-:W-:Y:S05]  /*4d00*/  BRA `(.L_x_67) ;  /* 0xffffffbc004c7947 */ /* 0x000fea000383ffff */
.L_x_18:
[----:B------:R-:W-:Y:S02]  /*4d10*/  MOV R10, UR10 ;  /* 0x0000000a000a7c02 */ /* 0x000fe40008000f00 */
[----:B------:R-:W-:Y:S02]  /*4d20*/  MOV R11, UR10 ;  /* 0x0000000a000b7c02 */ /* 0x000fe40008000f00 */
[----:B------:R-:W-:-:S07]  /*4d30*/  MOV R0, UR9 ;  /* 0x0000000900007c02 */ /* 0x000fce0008000f00 */
.L_x_68:
[----:B-1----:R1:W2:Y:S02]  /*4d40*/  SYNCS.PHASECHK.TRANS64.TRYWAIT P0, [R0+URZ+0x31870], R11 ;  /* 0x0318700b000075a7 */ /* 0x0022a400080011ff */
[----:B--2---:R-:W-:Y:S05]  /*4d50*/  @!P0 NANOSLEEP.SYNCS 0x989680 ;  /* 0x009896800000895d */ /* 0x004fea0003900000 */
[----:B------:R-:W2:Y:S02]  /*4d60*/  @!P0 SYNCS.PHASECHK.TRANS64 P0, [R0+URZ+0x31870], R11 ;  /* 0x0318700b000085a7 */ /* 0x000ea400080010ff */
[----:B--2---:R-:W-:Y:S05]  /*4d70*/  @!P0 BRA `(.L_x_68) ;  /* 0xfffffffc00f08947 */ /* 0x004fea000383ffff */
[----:B------:R-:W-:Y:S05]  /*4d80*/  BRA `(.L_x_69) ;  /* 0xffffffc000dc7947 */ /* 0x000fea000383ffff */
.L_x_19:
[----:B------:R-:W-:Y:S02]  /*4d90*/  MOV R2, UR13 ;  /* 0x0000000d00027c02 */ /* 0x000fe40008000f00 */
[----:B------:R-:W-:Y:S07]  /*4da0*/  MOV R10, R11 ;  /* 0x0000000b000a7202 */ /* 0x000fee0000000f00 */
.L_x_70:
[----:B-1----:R1:W2:Y:S02]  /*4db0*/  SYNCS.PHASECHK.TRANS64.TRYWAIT P0, [R2+URZ+0x31840], R11 ;  /* 0x0318400b020075a7 */ /* 0x0022a400080011ff */
[----:B--2---:R-:W-:Y:S05]  /*4dc0*/  @!P0 NANOSLEEP.SYNCS 0x989680 ;  /* 0x009896800000895d */ /* 0x004fea0003900000 */
[----:B------:R-:W2:Y:S02]  /*4dd0*/  @!P0 SYNCS.PHASECHK.TRANS64 P0, [R2+URZ+0x31840], R11 ;  /* 0x0318400b020085a7 */ /* 0x000ea400080010ff */
[----:B--2---:R-:W-:Y:S05]  /*4de0*/  @!P0 BRA `(.L_x_70) ;  /* 0xfffffffc00f08947 */ /* 0x004fea000383ffff */
[----:B------:R-:W-:Y:S05]  /*4df0*/  BRA `(.L_x_71) ;  /* 0xffffffc000e87947 */ /* 0x000fea000383ffff */
.L_x_21:
[----:B------:R-:W-:Y:S02]  /*4e00*/  MOV R0, UR9 ;  /* 0x0000000900007c02 */ /* 0x000fe40008000f00 */
[----:B------:R-:W-:Y:S07]  /*4e10*/  MOV R12, R13 ;  /* 0x0000000d000c7202 */ /* 0x000fee0000000f00 */
.L_x_72:
[----:B-1----:R1:W2:Y:S02]  /*4e20*/  SYNCS.PHASECHK.TRANS64.TRYWAIT P0, [R0+URZ+0x31840], R13 ;  /* 0x0318400d000075a7 */ /* 0x0022a400080011ff */
[----:B--2---:R-:W-:Y:S05]  /*4e30*/  @!P0 NANOSLEEP.SYNCS 0x989680 ;  /* 0x009896800000895d */ /* 0x004fea0003900000 */
[----:B------:R-:W2:Y:S02]  /*4e40*/  @!P0 SYNCS.PHASECHK.TRANS64 P0, [R0+URZ+0x31840], R13 ;  /* 0x0318400d000085a7 */ /* 0x000ea400080010ff */
[----:B--2---:R-:W-:Y:S05]  /*4e50*/  @!P0 BRA `(.L_x_72) ;  /* 0xfffffffc00f08947 */ /* 0x004fea000383ffff */
[----:B------:R-:W-:Y:S05]  /*4e60*/  BRA `(.L_x_73) ;  /* 0xffffffc400c07947 */ /* 0x000fea000383ffff */
.L_x_25:
[-C--:B------:R-:W-:Y:S02]  /*4e70*/  MOV R14, R3.reuse ;  /* 0x00000003000e7202 */ /* 0x080fe40000000f00 */
[----:B------:R-:W-:-:S07]  /*4e80*/  MOV R15, R3 ;  /* 0x00000003000f7202 */ /* 0x000fce0000000f00 */
.L_x_74:
[----:B-1----:R1:W2:Y:S02]  /*4e90*/  SYNCS.PHASECHK.TRANS64.TRYWAIT P0, [R0+URZ+0x31820], R15 ;  /* 0x0318200f000075a7 */ /* 0x0022a400080011ff */
[----:B--2---:R-:W-:Y:S05]  /*4ea0*/  @!P0 NANOSLEEP.SYNCS 0x989680 ;  /* 0x009896800000895d */ /* 0x004fea0003900000 */
[----:B------:R-:W2:Y:S02]  /*4eb0*/  @!P0 SYNCS.PHASECHK.TRANS64 P0, [R0+URZ+0x31820], R15 ;  /* 0x0318200f000085a7 */ /* 0x000ea400080010ff */
[----:B--2---:R-:W-:Y:S05]  /*4ec0*/  @!P0 BRA `(.L_x_74) ;  /* 0xfffffffc00f08947 */ /* 0x004fea000383ffff */
[----:B------:R-:W-:Y:S05]  /*4ed0*/  BRA `(.L_x_75) ;  /* 0xffffffcc006c7947 */ /* 0x000fea000383ffff */
.L_x_26:
[-C--:B------:R-:W-:Y:S02]  /*4ee0*/  MOV R14, R3.reuse ;  /* 0x00000003000e7202 */ /* 0x080fe40000000f00 */
[----:B-1----:R-:W-:-:S07]  /*4ef0*/  MOV R15, R3 ;  /* 0x00000003000f7202 */ /* 0x002fce0000000f00 */
.L_x_76:
[----:B-1----:R1:W2:Y:S02]  /*4f00*/  SYNCS.PHASECHK.TRANS64.TRYWAIT P0, [R0+URZ+0x31828], R15 ;  /* 0x0318280f000075a7 */ /* 0x0022a400080011ff */
[----:B--2---:R-:W-:Y:S05]  /*4f10*/  @!P0 NANOSLEEP.SYNCS 0x989680 ;  /* 0x009896800000895d */ /* 0x004fea0003900000 */
[----:B------:R-:W2:Y:S02]  /*4f20*/  @!P0 SYNCS.PHASECHK.TRANS64 P0, [R0+URZ+0x31828], R15 ;  /* 0x0318280f000085a7 */ /* 0x000ea400080010ff */
[----:B--2---:R-:W-:Y:S05]  /*4f30*/  @!P0 BRA `(.L_x_76) ;  /* 0xfffffffc00f08947 */ /* 0x004fea000383ffff */
[----:B------:R-:W-:Y:S05]  /*4f40*/  BRA `(.L_x_77) ;  /* 0xffffffcc00e47947 */ /* 0x000fea000383ffff */
.L_x_27:
[-C--:B------:R-:W-:Y:S02]  /*4f50*/  MOV R14, R3.reuse ;  /* 0x00000003000e7202 */ /* 0x080fe40000000f00 */
[----:B-1----:R-:W-:-:S07]  /*4f60*/  MOV R15, R3 ;  /* 0x00000003000f7202 */ /* 0x002fce0000000f00 */
.L_x_78:
[----:B-1----:R1:W2:Y:S02]  /*4f70*/  SYNCS.PHASECHK.TRANS64.TRYWAIT P0, [R0+URZ+0x31830], R15 ;  /* 0x0318300f000075a7 */ /* 0x0022a400080011ff */
[----:B--2---:R-:W-:Y:S05]  /*4f80*/  @!P0 NANOSLEEP.SYNCS 0x989680 ;  /* 0x009896800000895d */ /* 0x004fea0003900000 */
[----:B------:R-:W2:Y:S02]  /*4f90*/  @!P0 SYNCS.PHASECHK.TRANS64 P0, [R0+URZ+0x31830], R15 ;  /* 0x0318300f000085a7 */ /* 0x000ea400080010ff */
[----:B--2---:R-:W-:Y:S05]  /*4fa0*/  @!P0 BRA `(.L_x_78) ;  /* 0xfffffffc00f08947 */ /* 0x004fea000383ffff */
[----:B------:R-:W-:Y:S05]  /*4fb0*/  BRA `(.L_x_79) ;  /* 0xffffffd000247947 */ /* 0x000fea000383ffff */
.L_x_28:
[-C--:B------:R-:W-:Y:S02]  /*4fc0*/  MOV R38, R3.reuse ;  /* 0x0000000300267202 */ /* 0x080fe40000000f00 */
[----:B------:R-:W-:-:S07]  /*4fd0*/  MOV R39, R3 ;  /* 0x0000000300277202 */ /* 0x000fce0000000f00 */
.L_x_80:
[----:B-1----:R1:W2:Y:S02]  /*4fe0*/  SYNCS.PHASECHK.TRANS64.TRYWAIT P0, [R0+URZ+0x31838], R39 ;  /* 0x03183827000075a7 */ /* 0x0022a400080011ff */
[----:B--2---:R-:W-:Y:S05]  /*4ff0*/  @!P0 NANOSLEEP.SYNCS 0x989680 ;  /* 0x009896800000895d */ /* 0x004fea0003900000 */
[----:B------:R-:W2:Y:S02]  /*5000*/  @!P0 SYNCS.PHASECHK.TRANS64 P0, [R0+URZ+0x31838], R39 ;  /* 0x03183827000085a7 */ /* 0x000ea400080010ff */
[----:B--2---:R-:W-:Y:S05]  /*5010*/  @!P0 BRA `(.L_x_80) ;  /* 0xfffffffc00f08947 */ /* 0x004fea000383ffff */
[----:B------:R-:W-:Y:S05]  /*5020*/  BRA `(.L_x_81) ;  /* 0xffffffd000607947 */ /* 0x000fea000383ffff */
.L_x_29:
[-C--:B------:R-:W-:Y:S02]  /*5030*/  MOV R38, R27.reuse ;  /* 0x0000001b00267202 */ /* 0x080fe40000000f00 */
[----:B-1----:R-:W-:-:S07]  /*5040*/  MOV R39, R27 ;  /* 0x0000001b00277202 */ /* 0x002fce0000000f00 */
.L_x_82:
[----:B-1----:R1:W2:Y:S02]  /*5050*/  SYNCS.PHASECHK.TRANS64.TRYWAIT P0, [R0+URZ+0x31820], R39 ;  /* 0x03182027000075a7 */ /* 0x0022a400080011ff */
[----:B--2---:R-:W-:Y:S05]  /*5060*/  @!P0 NANOSLEEP.SYNCS 0x989680 ;  /* 0x009896800000895d */ /* 0x004fea0003900000 */
[----:B------:R-:W2:Y:S02]  /*5070*/  @!P0 SYNCS.PHASECHK.TRANS64 P0, [R0+URZ+0x31820], R39 ;  /* 0x03182027000085a7 */ /* 0x000ea400080010ff */
[----:B--2---:R-:W-:Y:S05]  /*5080*/  @!P0 BRA `(.L_x_82) ;  /* 0xfffffffc00f08947 */ /* 0x004fea000383ffff */
[----:B------:R-:W-:Y:S05]  /*5090*/  BRA `(.L_x_83) ;  /* 0xffffffd000987947 */ /* 0x000fea000383ffff */
.L_x_30:
[-C--:B------:R-:W-:Y:S02]  /*50a0*/  MOV R38, R27.reuse ;  /* 0x0000001b00267202 */ /* 0x080fe40000000f00 */
[----:B-1----:R-:W-:-:S07]  /*50b0*/  MOV R39, R27 ;  /* 0x0000001b00277202 */ /* 0x002fce0000000f00 */
.L_x_84:
[----:B-1----:R1:W2:Y:S02]  /*50c0*/  SYNCS.PHASECHK.TRANS64.TRYWAIT P0, [R0+URZ+0x31828], R39 ;  /* 0x03182827000075a7 */ /* 0x0022a400080011ff */
[----:B--2---:R-:W-:Y:S05]  /*50d0*/  @!P0 NANOSLEEP.SYNCS 0x989680 ;  /* 0x009896800000895d */ /* 0x004fea0003900000 */
[----:B------:R-:W2:Y:S02]  /*50e0*/  @!P0 SYNCS.PHASECHK.TRANS64 P0, [R0+URZ+0x31828], R39 ;  /* 0x03182827000085a7 */ /* 0x000ea400080010ff */
[----:B--2---:R-:W-:Y:S05]  /*50f0*/  @!P0 BRA `(.L_x_84) ;  /* 0xfffffffc00f08947 */ /* 0x004fea000383ffff */
[----:B------:R-:W-:Y:S05]  /*5100*/  BRA `(.L_x_85) ;  /* 0xffffffd400007947 */ /* 0x000fea000383ffff */
.L_x_31:
[-C--:B------:R-:W-:Y:S02]  /*5110*/  MOV R38, R27.reuse ;  /* 0x0000001b00267202 */ /* 0x080fe40000000f00 */
[----:B-1----:R-:W-:-:S07]  /*5120*/  MOV R39, R27 ;  /* 0x0000001b00277202 */ /* 0x002fce0000000f00 */
.L_x_86:
[----:B-1----:R1:W2:Y:S02]  /*5130*/  SYNCS.PHASECHK.TRANS64.TRYWAIT P0, [R0+URZ+0x31830], R39 ;  /* 0x03183027000075a7 */ /* 0x0022a400080011ff */
[----:B--2---:R-:W-:Y:S05]  /*5140*/  @!P0 NANOSLEEP.SYNCS 0x989680 ;  /* 0x009896800000895d */ /* 0x004fea0003900000 */
[----:B------:R-:W2:Y:S02]  /*5150*/  @!P0 SYNCS.PHASECHK.TRANS64 P0, [R0+URZ+0x31830], R39 ;  /* 0x03183027000085a7 */ /* 0x000ea400080010ff */
[----:B--2---:R-:W-:Y:S05]  /*5160*/  @!P0 BRA `(.L_x_86) ;  /* 0xfffffffc00f08947 */ /* 0x004fea000383ffff */
[----:B------:R-:W-:Y:S05]  /*5170*/  BRA `(.L_x_87) ;  /* 0xffffffd400307947 */ /* 0x000fea000383ffff */
.L_x_32:
[-C--:B------:R-:W-:Y:S02]  /*5180*/  MOV R38, R27.reuse ;  /* 0x0000001b00267202 */ /* 0x080fe40000000f00 */
[----:B-1----:R-:W-:-:S07]  /*5190*/  MOV R39, R27 ;  /* 0x0000001b00277202 */ /* 0x002fce0000000f00 */
.L_x_88:
[----:B-1----:R1:W2:Y:S02]  /*51a0*/  SYNCS.PHASECHK.TRANS64.TRYWAIT P0, [R0+URZ+0x31838], R39 ;  /* 0x03183827000075a7 */ /* 0x0022a400080011ff */
[----:B--2---:R-:W-:Y:S05]  /*51b0*/  @!P0 NANOSLEEP.SYNCS 0x989680 ;  /* 0x009896800000895d */ /* 0x004fea0003900000 */
[----:B------:R-:W2:Y:S02]  /*51c0*/  @!P0 SYNCS.PHASECHK.TRANS64 P0, [R0+URZ+0x31838], R39 ;  /* 0x03183827000085a7 */ /* 0x000ea400080010ff */
[----:B--2---:R-:W-:Y:S05]  /*51d0*/  @!P0 BRA `(.L_x_88) ;  /* 0xfffffffc00f08947 */ /* 0x004fea000383ffff */
[----:B------:R-:W-:Y:S05]  /*51e0*/  BRA `(.L_x_89) ;  /* 0xffffffd400607947 */ /* 0x000fea000383ffff */
.L_x_33:
[-C--:B------:R-:W-:Y:S02]  /*51f0*/  MOV R38, R3.reuse ;  /* 0x0000000300267202 */ /* 0x080fe40000000f00 */
[----:B-1----:R-:W-:-:S07]  /*5200*/  MOV R39, R3 ;  /* 0x0000000300277202 */ /* 0x002fce0000000f00 */
.L_x_90:
[----:B-1----:R1:W2:Y:S02]  /*5210*/  SYNCS.PHASECHK.TRANS64.TRYWAIT P0, [R0+URZ+0x31820], R39 ;  /* 0x03182027000075a7 */ /* 0x0022a400080011ff */
[----:B--2---:R-:W-:Y:S05]  /*5220*/  @!P0 NANOSLEEP.SYNCS 0x989680 ;  /* 0x009896800000895d */ /* 0x004fea0003900000 */
[----:B------:R-:W2:Y:S02]  /*5230*/  @!P0 SYNCS.PHASECHK.TRANS64 P0, [R0+URZ+0x31820], R39 ;  /* 0x03182027000085a7 */ /* 0x000ea400080010ff */
[----:B--2---:R-:W-:Y:S05]  /*5240*/  @!P0 BRA `(.L_x_90) ;  /* 0xfffffffc00f08947 */ /* 0x004fea000383ffff */
[----:B------:R-:W-:Y:S05]  /*5250*/  BRA `(.L_x_91) ;  /* 0xffffffd400907947 */ /* 0x000fea000383ffff */
.L_x_34:
[-C--:B------:R-:W-:Y:S02]  /*5260*/  MOV R6, R3.reuse ;  /* 0x0000000300067202 */ /* 0x080fe40000000f00 */
[----:B------:R-:W-:-:S07]  /*5270*/  MOV R7, R3 ;  /* 0x0000000300077202 */ /* 0x000fce0000000f00 */
.L_x_92:
[----:B--2---:R2:W3:Y:S02]  /*5280*/  SYNCS.PHASECHK.TRANS64.TRYWAIT P0, [R0+URZ+0x31828], R7 ;  /* 0x03182807000075a7 */ /* 0x0044e400080011ff */
[----:B---3--:R-:W-:Y:S05]  /*5290*/  @!P0 NANOSLEEP.SYNCS 0x989680 ;  /* 0x009896800000895d */ /* 0x008fea0003900000 */
[----:B------:R-:W3:Y:S02]  /*52a0*/  @!P0 SYNCS.PHASECHK.TRANS64 P0, [R0+URZ+0x31828], R7 ;  /* 0x03182807000085a7 */ /* 0x000ee400080010ff */
[----:B---3--:R-:W-:Y:S05]  /*52b0*/  @!P0 BRA `(.L_x_92) ;  /* 0xfffffffc00f08947 */ /* 0x008fea000383ffff */
[----:B------:R-:W-:Y:S05]  /*52c0*/  BRA `(.L_x_93) ;  /* 0xffffffd400f87947 */ /* 0x000fea000383ffff */
.L_x_35:
[-C--:B------:R-:W-:Y:S02]  /*52d0*/  MOV R6, R3.reuse ;  /* 0x0000000300067202 */ /* 0x080fe40000000f00 */
[----:B--2---:R-:W-:-:S07]  /*52e0*/  MOV R7, R3 ;  /* 0x0000000300077202 */ /* 0x004fce0000000f00 */
.L_x_94:
[----:B--2---:R2:W3:Y:S02]  /*52f0*/  SYNCS.PHASECHK.TRANS64.TRYWAIT P0, [R0+URZ+0x31830], R7 ;  /* 0x03183007000075a7 */ /* 0x0044e400080011ff */
[----:B---3--:R-:W-:Y:S05]  /*5300*/  @!P0 NANOSLEEP.SYNCS 0x989680 ;  /* 0x009896800000895d */ /* 0x008fea0003900000 */
[----:B------:R-:W3:Y:S02]  /*5310*/  @!P0 SYNCS.PHASECHK.TRANS64 P0, [R0+URZ+0x31830], R7 ;  /* 0x03183007000085a7 */ /* 0x000ee400080010ff */
[----:B---3--:R-:W-:Y:S05]  /*5320*/  @!P0 BRA `(.L_x_94) ;  /* 0xfffffffc00f08947 */ /* 0x008fea000383ffff */
[----:B------:R-:W-:Y:S05]  /*5330*/  BRA `(.L_x_95) ;  /* 0xffffffd800287947 */ /* 0x000fea000383ffff */
.L_x_36:
[-C--:B------:R-:W-:Y:S02]  /*5340*/  MOV R6, R3.reuse ;  /* 0x0000000300067202 */ /* 0x080fe40000000f00 */
[----:B--2---:R-:W-:-:S07]  /*5350*/  MOV R7, R3 ;  /* 0x0000000300077202 */ /* 0x004fce0000000f00 */
.L_x_96:
[----:B--2---:R2:W3:Y:S02]  /*5360*/  SYNCS.PHASECHK.TRANS64.TRYWAIT P0, [R0+URZ+0x31838], R7 ;  /* 0x03183807000075a7 */ /* 0x0044e400080011ff */
[----:B---3--:R-:W-:Y:S05]  /*5370*/  @!P0 NANOSLEEP.SYNCS 0x989680 ;  /* 0x009896800000895d */ /* 0x008fea0003900000 */
[----:B------:R-:W3:Y:S02]  /*5380*/  @!P0 SYNCS.PHASECHK.TRANS64 P0, [R0+URZ+0x31838], R7 ;  /* 0x03183807000085a7 */ /* 0x000ee400080010ff */
[----:B---3--:R-:W-:Y:S05]  /*5390*/  @!P0 BRA `(.L_x_96) ;  /* 0xfffffffc00f08947 */ /* 0x008fea000383ffff */
[----:B------:R-:W-:Y:S05]  /*53a0*/  BRA `(.L_x_97) ;  /* 0xffffffd800587947 */ /* 0x000fea000383ffff */
.L_x_40:
[----:B------:R-:W-:-:S07]  /*53b0*/  MOV R4, R5 ;  /* 0x0000000500047202 */ /* 0x000fce0000000f00 */
.L_x_98:
[----:B-1----:R1:W2:Y:S02]  /*53c0*/  SYNCS.PHASECHK.TRANS64.TRYWAIT P2, [R2+URZ+0x31860], R5 ;  /* 0x03186005020075a7 */ /* 0x0022a400080411ff */
[----:B--2---:R-:W-:Y:S05]  /*53d0*/  @!P2 NANOSLEEP.SYNCS 0x989680 ;  /* 0x009896800000a95d */ /* 0x004fea0003900000 */
[----:B------:R-:W2:Y:S02]  /*53e0*/  @!P2 SYNCS.PHASECHK.TRANS64 P2, [R2+URZ+0x31860], R5 ;  /* 0x031860050200a5a7 */ /* 0x000ea400080410ff */
[----:B--2---:R-:W-:Y:S05]  /*53f0*/  @!P2 BRA `(.L_x_98) ;  /* 0xfffffffc00f0a947 */ /* 0x004fea000383ffff */
[----:B------:R-:W-:Y:S05]  /*5400*/  BRA `(.L_x_99) ;  /* 0xffffffdc00747947 */ /* 0x000fea000383ffff */
        .weak           $__internal_0_$__cuda_sm10x_tcgen05_guardrail_trap_col_being_dealloced_not_returned_by_alloc
        .type           $__internal_0_$__cuda_sm10x_tcgen05_guardrail_trap_col_being_dealloced_not_returned_by_alloc,@function
        .size           $__internal_0_$__cuda_sm10x_tcgen05_guardrail_trap_col_being_dealloced_not_returned_by_alloc,($__internal_1_$__cuda_sm10x_tcgen05_guardrail_trap_phase_invalid_during_alloc - $__internal_0_$__cuda_sm10x_tcgen05_guardrail_trap_col_being_dealloced_not_returned_by_alloc)
$__internal_0_$__cuda_sm10x_tcgen05_guardrail_trap_col_being_dealloced_not_returned_by_alloc:
[----:B------:R-:W-:Y:S05]  /*5410*/  BPT.TRAP 0x1 ;  /* 0x000000040000795c */ /* 0x000fea0000300000 */
[----:B------:R-:W-:-:S04]  /*5420*/  HFMA2 R3, -RZ, RZ, 0, 0 ;  /* 0x00000000ff037431 */ /* 0x000fc800000001ff */
[----:B------:R-:W-:Y:S05]  /*5430*/  RET.REL.NODEC R2 `(_ZN9deep_gemm24sm100_fp8_gemm_1d1d_implILN4cute4UMMA5MajorE0ELS3_0ELj0ELj24576ELj1536ELj128ELj224ELj128ELj1ELj128ELj128ELj64ELj4ELj128ELj128ELj1ELb0ELj144ELNS_8GemmTypeE0ELb0EN7cutlass10bfloat16_tENS_16EpilogueIdentityEEEvPijjj14CUtensorMap_stS9_S9_S9_S9_) ;  /* 0xffffffa802f07950 */ /* 0x000fea0003c3ffff */
        .weak           $__internal_1_$__cuda_sm10x_tcgen05_guardrail_trap_phase_invalid_during_alloc
        .type           $__internal_1_$__cuda_sm10x_tcgen05_guardrail_trap_phase_invalid_during_alloc,@function
        .size           $__internal_1_$__cuda_sm10x_tcgen05_guardrail_trap_phase_invalid_during_alloc,($__internal_2_$__cuda_sm10x_tcgen05_guardrail_trap_unallocated_columns_being_dealloced - $__internal_1_$__cuda_sm10x_tcgen05_guardrail_trap_phase_invalid_during_alloc)
$__internal_1_$__cuda_sm10x_tcgen05_guardrail_trap_phase_invalid_during_alloc:
[----:B------:R-:W-:Y:S05]  /*5440*/  BPT.TRAP 0x1 ;  /* 0x000000040000795c */ /* 0x000fea0000300000 */
[----:B------:R-:W-:-:S04]  /*5450*/  MOV R5, 0x0 ;  /* 0x0000000000057802 */ /* 0x000fc80000000f00 */
[----:B------:R-:W-:Y:S05]  /*5460*/  RET.REL.NODEC R4 `(_ZN9deep_gemm24sm100_fp8_gemm_1d1d_implILN4cute4UMMA5MajorE0ELS3_0ELj0ELj24576ELj1536ELj128ELj224ELj128ELj1ELj128ELj128ELj64ELj4ELj128ELj128ELj1ELb0ELj144ELNS_8GemmTypeE0ELb0EN7cutlass10bfloat16_tENS_16EpilogueIdentityEEEvPijjj14CUtensorMap_stS9_S9_S9_S9_) ;  /* 0xffffffa804e47950 */ /* 0x000fea0003c3ffff */
        .weak           $__internal_2_$__cuda_sm10x_tcgen05_guardrail_trap_unallocated_columns_being_dealloced
        .type           $__internal_2_$__cuda_sm10x_tcgen05_guardrail_trap_unallocated_columns_being_dealloced,@function
        .size           $__internal_2_$__cuda_sm10x_tcgen05_guardrail_trap_unallocated_columns_being_dealloced,($__internal_3_$__cuda_sm20_div_u16 - $__internal_2_$__cuda_sm10x_tcgen05_guardrail_trap_unallocated_columns_being_dealloced)
$__internal_2_$__cuda_sm10x_tcgen05_guardrail_trap_unallocated_columns_being_dealloced:
[----:B------:R-:W-:Y:S05]  /*5470*/  BPT.TRAP 0x1 ;  /* 0x000000040000795c */ /* 0x000fea0000300000 */
[----:B------:R-:W-:-:S04]  /*5480*/  HFMA2 R3, -RZ, RZ, 0, 0 ;  /* 0x00000000ff037431 */ /* 0x000fc800000001ff */
[----:B------:R-:W-:Y:S05]  /*5490*/  RET.REL.NODEC R2 `(_ZN9deep_gemm24sm100_fp8_gemm_1d1d_implILN4cute4UMMA5MajorE0ELS3_0ELj0ELj24576ELj1536ELj128ELj224ELj128ELj1ELj128ELj128ELj64ELj4ELj128ELj128ELj1ELb0ELj144ELNS_8GemmTypeE0ELb0EN7cutlass10bfloat16_tENS_16EpilogueIdentityEEEvPijjj14CUtensorMap_stS9_S9_S9_S9_) ;  /* 0xffffffa802d87950 */ /* 0x000fea0003c3ffff */
        .weak           $__internal_3_$__cuda_sm20_div_u16
        .type           $__internal_3_$__cuda_sm20_div_u16,@function
        .size           $__internal_3_$__cuda_sm20_div_u16,(.L_x_104 - $__internal_3_$__cuda_sm20_div_u16)
$__internal_3_$__cuda_sm20_div_u16:
[----:B------:R-:W1:Y:S01]  /*54a0*/  I2F.U16 R12, R35 ;  /* 0x00000023000c7306 */ /* 0x000e620000101000 */
[----:B------:R-:W-:-:S07]  /*54b0*/  IMAD.MOV.U32 R7, RZ, RZ, 0x4b800000 ;  /* 0x4b800000ff077424 */ /* 0x000fce00078e00ff */
[----:B------:R-:W-:Y:S01]  /*54c0*/  I2F.U16.RZ R11, R11 ;  /* 0x0000000b000b7306 */ /* 0x000fe2000010d000 */
[C---:B-1----:R-:W-:Y:S02]  /*54d0*/  FSETP.GEU.AND P1, PT, |R12|.reuse, 1.175494350822287508e-38, PT ;  /* 0x008000000c00780b */ /* 0x042fe40003f2e200 */
[----:B------:R-:W-:Y:S02]  /*54e0*/  FSETP.GT.AND P2, PT, |R12|, 8.50705917302346158658e+37, PT ;  /* 0x7e8000000c00780b */ /* 0x000fe40003f44200 */
[----:B------:R-:W-:Y:S02]  /*54f0*/  FSEL R7, R7, 1, !P1 ;  /* 0x3f80000007077808 */ /* 0x000fe40004800000 */
[----:B------:R-:W-:Y:S02]  /*5500*/  ISETP.NE.U32.AND P1, PT, R35, RZ, PT ;  /* 0x000000ff2300720c */ /* 0x000fe40003f25070 */
[----:B------:R-:W-:-:S05]  /*5510*/  FSEL R7, R7, 0.25, !P2 ;  /* 0x3e80000007077808 */ /* 0x000fca0005000000 */
[----:B------:R-:W-:-:S06]  /*5520*/  FMUL R12, R12, R7 ;  /* 0x000000070c0c7220 */ /* 0x000fcc0000400000 */
[----:B------:R-:W1:Y:S02]  /*5530*/  MUFU.RCP R12, R12 ;  /* 0x0000000c000c7308 */ /* 0x000e640000001000 */
[----:B-1----:R-:W-:Y:S01]  /*5540*/  FMUL R14, R7, R12 ;  /* 0x0000000c070e7220 */ /* 0x002fe20000400000 */
[----:B------:R-:W-:-:S03]  /*5550*/  IMAD.MOV.U32 R7, RZ, RZ, 0x0 ;  /* 0x00000000ff077424 */ /* 0x000fc600078e00ff */
[----:B------:R-:W-:-:S04]  /*5560*/  VIADD R14, R14, 0x2 ;  /* 0x000000020e0e7836 */ /* 0x000fc80000000000 */
[----:B------:R-:W-:-:S04]  /*5570*/  FMUL.RZ R14, R11, R14 ;  /* 0x0000000e0b0e7220 */ /* 0x000fc8000040c000 */
[----:B------:R-:W1:Y:S02]  /*5580*/  F2I.U32.TRUNC.NTZ R36, R14 ;  /* 0x0000000e00247305 */ /* 0x000e64000020f000 */
[----:B-1----:R-:W-:Y:S02]  /*5590*/  LOP3.LUT R36, R36, 0xffff, RZ, 0xc0, !PT ;  /* 0x0000ffff24247812 */ /* 0x002fe400078ec0ff */
[----:B------:R-:W-:Y:S01]  /*55a0*/  @!P1 MOV R36, 0xffffffff ;  /* 0xffffffff00249802 */ /* 0x000fe20000000f00 */
[----:B------:R-:W-:Y:S06]  /*55b0*/  RET.REL.NODEC R6 `(_ZN9deep_gemm24sm100_fp8_gemm_1d1d_implILN4cute4UMMA5MajorE0ELS3_0ELj0ELj24576ELj1536ELj128ELj224ELj128ELj1ELj128ELj128ELj64ELj4ELj128ELj128ELj1ELb0ELj144ELNS_8GemmTypeE0ELb0EN7cutlass10bfloat16_tENS_16EpilogueIdentityEEEvPijjj14CUtensorMap_stS9_S9_S9_S9_) ;  /* 0xffffffa806907950 */ /* 0x000fec0003c3ffff */
.L_x_100:
[----:B------:R-:W-:-:S00]  /*55c0*/  BRA `(.L_x_100) ;  /* 0xfffffffc00fc7947 */ /* 0x000fc0000383ffff */
[----:B------:R-:W-:-:S00]  /*55d0*/  NOP ;  /* 0x0000000000007918 */ /* 0x000fc00000000000 */
        /* <DEDUP_REMOVED lines=10> */
.L_x_104:


//--------------------- .nv.shared._ZN9deep_gemm24sm100_fp8_gemm_1d1d_implILN4cute4UMMA5MajorE0ELS3_0ELj0ELj24576ELj1536ELj128ELj224ELj128ELj1ELj128ELj128ELj64ELj4ELj128ELj128ELj1ELb0ELj144ELNS_8GemmTypeE0ELb0EN7cutlass10bfloat16_tENS_16EpilogueIdentityEEEvPijjj14CUtensorMap_stS9_S9_S9_S9_ --------------------------
	.section	.nv.shared._ZN9deep_gemm24sm100_fp8_gemm_1d1d_implILN4cute4UMMA5MajorE0ELS3_0ELj0ELj24576ELj1536ELj128ELj224ELj128ELj1ELj128ELj128ELj64ELj4ELj128ELj128ELj1ELb0ELj144ELNS_8GemmTypeE0ELb0EN7cutlass10bfloat16_tENS_16EpilogueIdentityEEEvPijjj14CUtensorMap_stS9_S9_S9_S9_,"aw",@nobits
	.sectionflags	@""
	.align	1024
	.zero		1024


//--------------------- .nv.shared.reserved.0     --------------------------
	.section	.nv.shared.reserved.0,"aw",@nobits
	.align	8
	.weak		__nv_reservedSMEM_offset_0_alias
	.size		__nv_reservedSMEM_offset_0_alias, 0, 64
	.other		__nv_reservedSMEM_offset_0_alias,@"STO_CUDA_RESERVED_SHARED STV_DEFAULT"
__nv_reservedSMEM_offset_0_alias:
	.zero		0
.nv.shared.reserved.0:
	.zero		64
	.weak		__nv_reservedSMEM_allocation_phase
	.type		__nv_reservedSMEM_allocation_phase,@object
	.size		__nv_reservedSMEM_allocation_phase,(.L_0 - __nv_reservedSMEM_allocation_phase)
__nv_reservedSMEM_allocation_phase:
	.zero		1
.L_0:
	.zero		7
	.weak		__nv_reservedSMEM_devtool_atexit_pc
	.type		__nv_reservedSMEM_devtool_atexit_pc,@object
	.size		__nv_reservedSMEM_devtool_atexit_pc,(__nv_reservedSMEM_allocation_mask - __nv_reservedSMEM_devtool_atexit_pc)
__nv_reservedSMEM_devtool_atexit_pc:
	.zero		8
	.weak		__nv_reservedSMEM_allocation_mask
	.type		__nv_reservedSMEM_allocation_mask,@object
	.size		__nv_reservedSMEM_allocation_mask,(.L_2 - __nv_reservedSMEM_allocation_mask)
__nv_reservedSMEM_allocation_mask:
	.zero		4
.L_2:


//--------------------- .nv.global                --------------------------
	.section	.nv.global,"aw",@nobits
.nv.global:
	.type		_ZN45_INTERNAL_6f3c0065_9_kernel_cu_f8f57fea_912794cute1_E,@object
	.size		_ZN45_INTERNAL_6f3c0065_9_kernel_cu_f8f57fea_912794cute1_E,(_ZN45_INTERNAL_6f3c0065_9_kernel_cu_f8f57fea_912794cuda3std3__45__cpo6cbeginE - _ZN45_INTERNAL_6f3c0065_9_kernel_cu_f8f57fea_912794cute1_E)
_ZN45_INTERNAL_6f3c0065_9_kernel_cu_f8f57fea_912794cute1_E:
	.zero		1
	.type		_ZN45_INTERNAL_6f3c0065_9_kernel_cu_f8f57fea_912794cuda3std3__45__cpo6cbeginE,@object
	.size		_ZN45_INTERNAL_6f3c0065_9_kernel_cu_f8f57fea_912794cuda3std3__45__cpo6cbeginE,(_ZN45_INTERNAL_6f3c0065_9_kernel_cu_f8f57fea_912794cuda3std3__48in_placeE - _ZN45_INTERNAL_6f3c0065_9_kernel_cu_f8f57fea_912794cuda3std3__45__cpo6cbeginE)
_ZN45_INTERNAL_6f3c0065_9_kernel_cu_f8f57fea_912794cuda3std3__45__cpo6cbeginE:
	.zero		1
	.type		_ZN45_INTERNAL_6f3c0065_9_kernel_cu_f8f57fea_912794cuda3std3__48in_placeE,@object
	.size		_ZN45_INTERNAL_6f3c0065_9_kernel_cu_f8f57fea_912794cuda3std3__48in_placeE,(_ZN45_INTERNAL_6f3c0065_9_kernel_cu_f8f57fea_912794cuda3std6ranges3__45__cpo9iter_moveE - _ZN45_INTERNAL_6f3c0065_9_kernel_cu_f8f57fea_912794cuda3std3__48in_placeE)
_ZN45_INTERNAL_6f3c0065_9_kernel_cu_f8f57fea_912794cuda3std3__48in_placeE:
	.zero		1
	.type		_ZN45_INTERNAL_6f3c0065_9_kernel_cu_f8f57fea_912794cuda3std6ranges3__45__cpo9iter_moveE,@object
	.size		_ZN45_INTERNAL_6f3c0065_9_kernel_cu_f8f57fea_912794cuda3std6ranges3__45__cpo9iter_moveE,(_ZN45_INTERNAL_6f3c0065_9_kernel_cu_f8f57fea_912794cuda3std3__45__cpo5beginE - _ZN45_INTERNAL_6f3c0065_9_kernel_cu_f8f57fea_912794cuda3std6ranges3__45__cpo9iter_moveE)
_ZN45_INTERNAL_6f3c0065_9_kernel_cu_f8f57fea_912794cuda3std6ranges3__45__cpo9iter_moveE:
	.zero		1
	.type		_ZN45_INTERNAL_6f3c0065_9_kernel_cu_f8f57fea_912794cuda3std3__45__cpo5beginE,@object
	.size		_ZN45_INTERNAL_6f3c0065_9_kernel_cu_f8f57fea_912794cuda3std3__45__cpo5beginE,(_ZN45_INTERNAL_6f3c0065_9_kernel_cu_f8f57fea_912794cuda3std3__447_GLOBAL__N__6f3c0065_9_kernel_cu_f8f57fea_912796ignoreE - _ZN45_INTERNAL_6f3c0065_9_kernel_cu_f8f57fea_912794cuda3std3__45__cpo5beginE)
_ZN45_INTERNAL_6f3c0065_9_kernel_cu_f8f57fea_912794cuda3std3__45__cpo5beginE:
	.zero		1
	.type		_ZN45_INTERNAL_6f3c0065_9_kernel_cu_f8f57fea_912794cuda3std3__447_GLOBAL__N__6f3c0065_9_kernel_cu_f8f57fea_912796ignoreE,@object
	.size		_ZN45_INTERNAL_6f3c0065_9_kernel_cu_f8f57fea_912794cuda3std3__447_GLOBAL__N__6f3c0065_9_kernel_cu_f8f57fea_912796ignoreE,(_ZN45_INTERNAL_6f3c0065_9_kernel_cu_f8f57fea_912794cute7productE - _ZN45_INTERNAL_6f3c0065_9_kernel_cu_f8f57fea_912794cuda3std3__447_GLOBAL__N__6f3c0065_9_kernel_cu_f8f57fea_912796ignoreE)
_ZN45_INTERNAL_6f3c0065_9_kernel_cu_f8f57fea_912794cuda3std3__447_GLOBAL__N__6f3c0065_9_kernel_cu_f8f57fea_912796ignoreE:
	.zero		1
	.type		_ZN45_INTERNAL_6f3c0065_9_kernel_cu_f8f57fea_912794cute7productE,@object
	.size		_ZN45_INTERNAL_6f3c0065_9_kernel_cu_f8f57fea_912794cute7productE,(_ZN45_INTERNAL_6f3c0065_9_kernel_cu_f8f57fea_912794cuda3std3__45__cpo3endE - _ZN45_INTERNAL_6f3c0065_9_kernel_cu_f8f57fea_912794cute7productE)
_ZN45_INTERNAL_6f3c0065_9_kernel_cu_f8f57fea_912794cute7productE:
	.zero		1
	.type		_ZN45_INTERNAL_6f3c0065_9_kernel_cu_f8f57fea_912794cuda3std3__45__cpo3endE,@object
	.size		_ZN45_INTERNAL_6f3c0065_9_kernel_cu_f8f57fea_912794cuda3std3__45__cpo3endE,(_ZN45_INTERNAL_6f3c0065_9_kernel_cu_f8f57fea_912794cuda3std3__419piecewise_constructE - _ZN45_INTERNAL_6f3c0065_9_kernel_cu_f8f57fea_912794cuda3std3__45__cpo3endE)
_ZN45_INTERNAL_6f3c0065_9_kernel_cu_f8f57fea_912794cuda3std3__45__cpo3endE:
	.zero		1
	.type		_ZN45_INTERNAL_6f3c0065_9_kernel_cu_f8f57fea_912794cuda3std3__419piecewise_constructE,@object
	.size		_ZN45_INTERNAL_6f3c0065_9_kernel_cu_f8f57fea_912794cuda3std3__419piecewise_constructE,(_ZN45_INTERNAL_6f3c0065_9_kernel_cu_f8f57fea_912794cuda3std3__45__cpo4cendE - _ZN45_INTERNAL_6f3c0065_9_kernel_cu_f8f57fea_912794cuda3std3__419piecewise_constructE)
_ZN45_INTERNAL_6f3c0065_9_kernel_cu_f8f57fea_912794cuda3std3__419piecewise_constructE:
	.zero		1
	.type		_ZN45_INTERNAL_6f3c0065_9_kernel_cu_f8f57fea_912794cuda3std3__45__cpo4cendE,@object
	.size		_ZN45_INTERNAL_6f3c0065_9_kernel_cu_f8f57fea_912794cuda3std3__45__cpo4cendE,(_ZN45_INTERNAL_6f3c0065_9_kernel_cu_f8f57fea_912794cuda3std6ranges3__45__cpo4swapE - _ZN45_INTERNAL_6f3c0065_9_kernel_cu_f8f57fea_912794cuda3std3__45__cpo4cendE)
_ZN45_INTERNAL_6f3c0065_9_kernel_cu_f8f57fea_912794cuda3std3__45__cpo4cendE:
	.zero		1
	.type		_ZN45_INTERNAL_6f3c0065_9_kernel_cu_f8f57fea_912794cuda3std6ranges3__45__cpo4swapE,@object
	.size		_ZN45_INTERNAL_6f3c0065_9_kernel_cu_f8f57fea_912794cuda3std6ranges3__45__cpo4swapE,(.L_10 - _ZN45_INTERNAL_6f3c0065_9_kernel_cu_f8f57fea_912794cuda3std6ranges3__45__cpo4swapE)
_ZN45_INTERNAL_6f3c0065_9_kernel_cu_f8f57fea_912794cuda3std6ranges3__45__cpo4swapE:
	.zero		1
.L_10:


//--------------------- .nv.constant0._ZN9deep_gemm24sm100_fp8_gemm_1d1d_implILN4cute4UMMA5MajorE0ELS3_0ELj0ELj24576ELj1536ELj128ELj224ELj128ELj1ELj128ELj128ELj64ELj4ELj128ELj128ELj1ELb0ELj144ELNS_8GemmTypeE0ELb0EN7cutlass10bfloat16_tENS_16EpilogueIdentityEEEvPijjj14CUtensorMap_stS9_S9_S9_S9_ --------------------------
	.section	.nv.constant0._ZN9deep_gemm24sm100_fp8_gemm_1d1d_implILN4cute4UMMA5MajorE0ELS3_0ELj0ELj24576ELj1536ELj128ELj224ELj128ELj1ELj128ELj128ELj64ELj4ELj128ELj128ELj1ELb0ELj144ELNS_8GemmTypeE0ELb0EN7cutlass10bfloat16_tENS_16EpilogueIdentityEEEvPijjj14CUtensorMap_stS9_S9_S9_S9_,"a",@progbits
	.sectionflags	@""
	.align	4
.nv.constant0._ZN9deep_gemm24sm100_fp8_gemm_1d1d_implILN4cute4UMMA5MajorE0ELS3_0ELj0ELj24576ELj1536ELj128ELj224ELj128ELj1ELj128ELj128ELj64ELj4ELj128ELj128ELj1ELb0ELj144ELNS_8GemmTypeE0ELb0EN7cutlass10bfloat16_tENS_16EpilogueIdentityEEEvPijjj14CUtensorMap_stS9_S9_S9_S9_:
	.zero		1600


//--------------------- SYMBOLS --------------------------

	.type		.nv.reservedSmem.offset0,@object
	.size		.nv.reservedSmem.offset0,0x4
	.type		.nv.reservedSmem.cap,@object
	.size		.nv.reservedSmem.cap,0x4
